//
// Generated by NVIDIA NVVM Compiler
//
// Compiler Build ID: CL-36424714
// Cuda compilation tools, release 13.0, V13.0.88
// Based on NVVM 20.0.0
//

.version 9.0
.target sm_100
.address_size 64

	// .globl	_Z14forward_kernelPKfS0_S0_iiiiiifPfS1_S1_
.extern .shared .align 16 .b8 shared_memory[];

.visible .entry _Z14forward_kernelPKfS0_S0_iiiiiifPfS1_S1_(
	.param .u64 .ptr .align 1 _Z14forward_kernelPKfS0_S0_iiiiiifPfS1_S1__param_0,
	.param .u64 .ptr .align 1 _Z14forward_kernelPKfS0_S0_iiiiiifPfS1_S1__param_1,
	.param .u64 .ptr .align 1 _Z14forward_kernelPKfS0_S0_iiiiiifPfS1_S1__param_2,
	.param .u32 _Z14forward_kernelPKfS0_S0_iiiiiifPfS1_S1__param_3,
	.param .u32 _Z14forward_kernelPKfS0_S0_iiiiiifPfS1_S1__param_4,
	.param .u32 _Z14forward_kernelPKfS0_S0_iiiiiifPfS1_S1__param_5,
	.param .u32 _Z14forward_kernelPKfS0_S0_iiiiiifPfS1_S1__param_6,
	.param .u32 _Z14forward_kernelPKfS0_S0_iiiiiifPfS1_S1__param_7,
	.param .u32 _Z14forward_kernelPKfS0_S0_iiiiiifPfS1_S1__param_8,
	.param .f32 _Z14forward_kernelPKfS0_S0_iiiiiifPfS1_S1__param_9,
	.param .u64 .ptr .align 1 _Z14forward_kernelPKfS0_S0_iiiiiifPfS1_S1__param_10,
	.param .u64 .ptr .align 1 _Z14forward_kernelPKfS0_S0_iiiiiifPfS1_S1__param_11,
	.param .u64 .ptr .align 1 _Z14forward_kernelPKfS0_S0_iiiiiifPfS1_S1__param_12
)
{
	.reg .pred 	%p<87>;
	.reg .b32 	%r<357>;
	.reg .b32 	%f<734>;
	.reg .b64 	%rd<86>;

	ld.param.u64 	%rd13, [_Z14forward_kernelPKfS0_S0_iiiiiifPfS1_S1__param_0];
	ld.param.u64 	%rd14, [_Z14forward_kernelPKfS0_S0_iiiiiifPfS1_S1__param_1];
	ld.param.u64 	%rd15, [_Z14forward_kernelPKfS0_S0_iiiiiifPfS1_S1__param_2];
	ld.param.u32 	%r112, [_Z14forward_kernelPKfS0_S0_iiiiiifPfS1_S1__param_3];
	ld.param.u32 	%r113, [_Z14forward_kernelPKfS0_S0_iiiiiifPfS1_S1__param_4];
	ld.param.u32 	%r114, [_Z14forward_kernelPKfS0_S0_iiiiiifPfS1_S1__param_5];
	ld.param.u32 	%r115, [_Z14forward_kernelPKfS0_S0_iiiiiifPfS1_S1__param_6];
	ld.param.u32 	%r116, [_Z14forward_kernelPKfS0_S0_iiiiiifPfS1_S1__param_7];
	ld.param.u32 	%r117, [_Z14forward_kernelPKfS0_S0_iiiiiifPfS1_S1__param_8];
	ld.param.f32 	%f76, [_Z14forward_kernelPKfS0_S0_iiiiiifPfS1_S1__param_9];
	ld.param.u64 	%rd16, [_Z14forward_kernelPKfS0_S0_iiiiiifPfS1_S1__param_10];
	ld.param.u64 	%rd17, [_Z14forward_kernelPKfS0_S0_iiiiiifPfS1_S1__param_11];
	ld.param.u64 	%rd18, [_Z14forward_kernelPKfS0_S0_iiiiiifPfS1_S1__param_12];
	cvta.to.global.u64 	%rd1, %rd15;
	cvta.to.global.u64 	%rd2, %rd14;
	cvta.to.global.u64 	%rd3, %rd13;
	cvta.to.global.u64 	%rd4, %rd18;
	cvta.to.global.u64 	%rd5, %rd16;
	cvta.to.global.u64 	%rd6, %rd17;
	mul.lo.s32 	%r1, %r116, %r113;
	setp.lt.s32 	%p1, %r114, 1;
	@%p1 bra 	$L__BB0_121;
	mov.u32 	%r119, %ctaid.y;
	mul.lo.s32 	%r120, %r112, %r119;
	mov.u32 	%r121, %nctaid.y;
	mov.u32 	%r122, %ctaid.x;
	mul.lo.s32 	%r123, %r122, %r121;
	mad.lo.s32 	%r124, %r123, %r112, %r120;
	shl.b32 	%r125, %r1, 2;
	mov.u32 	%r126, shared_memory;
	add.s32 	%r2, %r126, %r125;
	add.s32 	%r3, %r2, %r125;
	add.s32 	%r4, %r3, %r125;
	mov.u32 	%r127, %tid.x;
	mul.lo.s32 	%r5, %r113, %r127;
	mad.lo.s32 	%r6, %r124, %r113, %r5;
	add.s32 	%r7, %r124, %r127;
	mul.lo.s32 	%r8, %r116, %r127;
	add.s32 	%r9, %r113, -1;
	and.b32  	%r10, %r113, 7;
	add.s32 	%r11, %r10, -1;
	and.b32  	%r12, %r113, 3;
	and.b32  	%r13, %r113, 15;
	add.s32 	%r14, %r116, -1;
	and.b32  	%r15, %r116, 7;
	add.s32 	%r16, %r15, -1;
	and.b32  	%r17, %r116, 3;
	add.s32 	%r18, %r17, -1;
	and.b32  	%r19, %r113, 2147483640;
	and.b32  	%r20, %r113, 1;
	mul.f32 	%f1, %f76, 0f00000000;
	and.b32  	%r21, %r116, 2147483640;
	and.b32  	%r22, %r116, 1;
	and.b32  	%r23, %r113, 2147483632;
	shl.b32 	%r128, %r127, 2;
	shl.b32 	%r129, %r116, 2;
	add.s32 	%r130, %r128, %r129;
	mad.lo.s32 	%r131, %r113, %r130, %r126;
	add.s32 	%r24, %r131, 16;
	shl.b32 	%r132, %r116, 3;
	add.s32 	%r133, %r132, %r128;
	mad.lo.s32 	%r134, %r113, %r133, %r126;
	add.s32 	%r25, %r134, 16;
	mov.b32 	%r313, 0;
$L__BB0_2:
	setp.lt.s32 	%p2, %r113, 1;
	@%p2 bra 	$L__BB0_14;
	setp.lt.u32 	%p3, %r9, 7;
	mad.lo.s32 	%r27, %r313, %r1, %r6;
	mov.b32 	%r319, 0;
	@%p3 bra 	$L__BB0_6;
	and.b32  	%r136, %r113, 2147483640;
	neg.s32 	%r317, %r136;
	mov.u32 	%r314, %r25;
	mov.u32 	%r315, %r24;
	mov.u32 	%r316, %r27;
$L__BB0_5:
	.pragma "nounroll";
	mul.wide.s32 	%rd19, %r316, 4;
	add.s64 	%rd20, %rd2, %rd19;
	add.s64 	%rd21, %rd1, %rd19;
	ld.global.f32 	%f77, [%rd20];
	st.shared.f32 	[%r315+-16], %f77;
	ld.global.f32 	%f78, [%rd21];
	st.shared.f32 	[%r314+-16], %f78;
	ld.global.f32 	%f79, [%rd20+4];
	st.shared.f32 	[%r315+-12], %f79;
	ld.global.f32 	%f80, [%rd21+4];
	st.shared.f32 	[%r314+-12], %f80;
	ld.global.f32 	%f81, [%rd20+8];
	st.shared.f32 	[%r315+-8], %f81;
	ld.global.f32 	%f82, [%rd21+8];
	st.shared.f32 	[%r314+-8], %f82;
	ld.global.f32 	%f83, [%rd20+12];
	st.shared.f32 	[%r315+-4], %f83;
	ld.global.f32 	%f84, [%rd21+12];
	st.shared.f32 	[%r314+-4], %f84;
	ld.global.f32 	%f85, [%rd20+16];
	st.shared.f32 	[%r315], %f85;
	ld.global.f32 	%f86, [%rd21+16];
	st.shared.f32 	[%r314], %f86;
	ld.global.f32 	%f87, [%rd20+20];
	st.shared.f32 	[%r315+4], %f87;
	ld.global.f32 	%f88, [%rd21+20];
	st.shared.f32 	[%r314+4], %f88;
	ld.global.f32 	%f89, [%rd20+24];
	st.shared.f32 	[%r315+8], %f89;
	ld.global.f32 	%f90, [%rd21+24];
	st.shared.f32 	[%r314+8], %f90;
	ld.global.f32 	%f91, [%rd20+28];
	st.shared.f32 	[%r315+12], %f91;
	ld.global.f32 	%f92, [%rd21+28];
	st.shared.f32 	[%r314+12], %f92;
	add.s32 	%r317, %r317, 8;
	add.s32 	%r316, %r316, 8;
	add.s32 	%r315, %r315, 32;
	add.s32 	%r314, %r314, 32;
	setp.ne.s32 	%p4, %r317, 0;
	mov.u32 	%r319, %r19;
	@%p4 bra 	$L__BB0_5;
$L__BB0_6:
	setp.eq.s32 	%p5, %r10, 0;
	@%p5 bra 	$L__BB0_14;
	setp.lt.u32 	%p6, %r11, 3;
	@%p6 bra 	$L__BB0_9;
	add.s32 	%r137, %r27, %r319;
	mul.wide.s32 	%rd22, %r137, 4;
	add.s64 	%rd23, %rd2, %rd22;
	ld.global.f32 	%f93, [%rd23];
	add.s32 	%r138, %r319, %r5;
	shl.b32 	%r139, %r138, 2;
	add.s32 	%r140, %r2, %r139;
	st.shared.f32 	[%r140], %f93;
	add.s64 	%rd24, %rd1, %rd22;
	ld.global.f32 	%f94, [%rd24];
	add.s32 	%r141, %r3, %r139;
	st.shared.f32 	[%r141], %f94;
	ld.global.f32 	%f95, [%rd23+4];
	st.shared.f32 	[%r140+4], %f95;
	ld.global.f32 	%f96, [%rd24+4];
	st.shared.f32 	[%r141+4], %f96;
	ld.global.f32 	%f97, [%rd23+8];
	st.shared.f32 	[%r140+8], %f97;
	ld.global.f32 	%f98, [%rd24+8];
	st.shared.f32 	[%r141+8], %f98;
	ld.global.f32 	%f99, [%rd23+12];
	st.shared.f32 	[%r140+12], %f99;
	ld.global.f32 	%f100, [%rd24+12];
	st.shared.f32 	[%r141+12], %f100;
	add.s32 	%r319, %r319, 4;
$L__BB0_9:
	setp.eq.s32 	%p7, %r12, 0;
	@%p7 bra 	$L__BB0_14;
	setp.eq.s32 	%p8, %r12, 1;
	@%p8 bra 	$L__BB0_12;
	add.s32 	%r142, %r27, %r319;
	mul.wide.s32 	%rd25, %r142, 4;
	add.s64 	%rd26, %rd2, %rd25;
	ld.global.f32 	%f101, [%rd26];
	add.s32 	%r143, %r319, %r5;
	shl.b32 	%r144, %r143, 2;
	add.s32 	%r145, %r2, %r144;
	st.shared.f32 	[%r145], %f101;
	add.s64 	%rd27, %rd1, %rd25;
	ld.global.f32 	%f102, [%rd27];
	add.s32 	%r146, %r3, %r144;
	st.shared.f32 	[%r146], %f102;
	ld.global.f32 	%f103, [%rd26+4];
	st.shared.f32 	[%r145+4], %f103;
	ld.global.f32 	%f104, [%rd27+4];
	st.shared.f32 	[%r146+4], %f104;
	add.s32 	%r319, %r319, 2;
$L__BB0_12:
	setp.eq.s32 	%p9, %r20, 0;
	@%p9 bra 	$L__BB0_14;
	add.s32 	%r147, %r27, %r319;
	mul.wide.s32 	%rd28, %r147, 4;
	add.s64 	%rd29, %rd2, %rd28;
	ld.global.f32 	%f105, [%rd29];
	add.s32 	%r148, %r319, %r5;
	shl.b32 	%r149, %r148, 2;
	add.s32 	%r150, %r2, %r149;
	st.shared.f32 	[%r150], %f105;
	add.s64 	%rd30, %rd1, %rd28;
	ld.global.f32 	%f106, [%rd30];
	add.s32 	%r151, %r3, %r149;
	st.shared.f32 	[%r151], %f106;
$L__BB0_14:
	setp.lt.s32 	%p10, %r115, 1;
	bar.sync 	0;
	@%p10 bra 	$L__BB0_120;
	@%p2 bra 	$L__BB0_84;
	mov.b32 	%r321, 0;
$L__BB0_17:
	setp.lt.u32 	%p40, %r9, 15;
	mad.lo.s32 	%r43, %r321, %r1, %r6;
	mov.b32 	%r332, 0;
	@%p40 bra 	$L__BB0_20;
	mov.b32 	%r322, 0;
$L__BB0_19:
	.pragma "nounroll";
	add.s32 	%r194, %r43, %r322;
	mul.wide.s32 	%rd69, %r194, 4;
	add.s64 	%rd70, %rd3, %rd69;
	ld.global.f32 	%f366, [%rd70];
	add.s32 	%r195, %r322, %r5;
	shl.b32 	%r196, %r195, 2;
	mov.u32 	%r197, shared_memory;
	add.s32 	%r198, %r197, %r196;
	st.shared.f32 	[%r198], %f366;
	ld.global.f32 	%f367, [%rd70+4];
	st.shared.f32 	[%r198+4], %f367;
	ld.global.f32 	%f368, [%rd70+8];
	st.shared.f32 	[%r198+8], %f368;
	ld.global.f32 	%f369, [%rd70+12];
	st.shared.f32 	[%r198+12], %f369;
	ld.global.f32 	%f370, [%rd70+16];
	st.shared.f32 	[%r198+16], %f370;
	ld.global.f32 	%f371, [%rd70+20];
	st.shared.f32 	[%r198+20], %f371;
	ld.global.f32 	%f372, [%rd70+24];
	st.shared.f32 	[%r198+24], %f372;
	ld.global.f32 	%f373, [%rd70+28];
	st.shared.f32 	[%r198+28], %f373;
	ld.global.f32 	%f374, [%rd70+32];
	st.shared.f32 	[%r198+32], %f374;
	ld.global.f32 	%f375, [%rd70+36];
	st.shared.f32 	[%r198+36], %f375;
	ld.global.f32 	%f376, [%rd70+40];
	st.shared.f32 	[%r198+40], %f376;
	ld.global.f32 	%f377, [%rd70+44];
	st.shared.f32 	[%r198+44], %f377;
	ld.global.f32 	%f378, [%rd70+48];
	st.shared.f32 	[%r198+48], %f378;
	ld.global.f32 	%f379, [%rd70+52];
	st.shared.f32 	[%r198+52], %f379;
	ld.global.f32 	%f380, [%rd70+56];
	st.shared.f32 	[%r198+56], %f380;
	ld.global.f32 	%f381, [%rd70+60];
	st.shared.f32 	[%r198+60], %f381;
	add.s32 	%r322, %r322, 16;
	setp.eq.s32 	%p41, %r322, %r23;
	mov.u32 	%r332, %r23;
	@%p41 bra 	$L__BB0_20;
	bra.uni 	$L__BB0_19;
$L__BB0_20:
	setp.eq.s32 	%p42, %r13, 0;
	@%p42 bra 	$L__BB0_21;
	bra.uni 	$L__BB0_71;
$L__BB0_21:
	setp.lt.s32 	%p49, %r116, 1;
	mad.lo.s32 	%r214, %r321, %r117, %r7;
	mul.wide.s32 	%rd76, %r214, 4;
	add.s64 	%rd7, %rd6, %rd76;
	ld.global.f32 	%f2, [%rd7];
	add.s64 	%rd8, %rd5, %rd76;
	ld.global.f32 	%f3, [%rd8];
	mov.f32 	%f701, 0fFF800000;
	@%p49 bra 	$L__BB0_81;
	mov.f32 	%f701, 0fFF800000;
	mov.b32 	%r334, 0;
$L__BB0_23:
	setp.lt.u32 	%p50, %r9, 7;
	mul.lo.s32 	%r67, %r334, %r113;
	mov.f32 	%f709, 0f00000000;
	mov.b32 	%r337, 0;
	@%p50 bra 	$L__BB0_26;
	mov.f32 	%f709, 0f00000000;
	mov.b32 	%r335, 0;
$L__BB0_25:
	.pragma "nounroll";
	add.s32 	%r218, %r335, %r5;
	shl.b32 	%r219, %r218, 2;
	mov.u32 	%r220, shared_memory;
	add.s32 	%r221, %r220, %r219;
	ld.shared.f32 	%f402, [%r221];
	add.s32 	%r222, %r335, %r67;
	shl.b32 	%r223, %r222, 2;
	add.s32 	%r224, %r2, %r223;
	ld.shared.f32 	%f403, [%r224];
	fma.rn.f32 	%f404, %f402, %f403, %f709;
	ld.shared.f32 	%f405, [%r221+4];
	ld.shared.f32 	%f406, [%r224+4];
	fma.rn.f32 	%f407, %f405, %f406, %f404;
	ld.shared.f32 	%f408, [%r221+8];
	ld.shared.f32 	%f409, [%r224+8];
	fma.rn.f32 	%f410, %f408, %f409, %f407;
	ld.shared.f32 	%f411, [%r221+12];
	ld.shared.f32 	%f412, [%r224+12];
	fma.rn.f32 	%f413, %f411, %f412, %f410;
	ld.shared.f32 	%f414, [%r221+16];
	ld.shared.f32 	%f415, [%r224+16];
	fma.rn.f32 	%f416, %f414, %f415, %f413;
	ld.shared.f32 	%f417, [%r221+20];
	ld.shared.f32 	%f418, [%r224+20];
	fma.rn.f32 	%f419, %f417, %f418, %f416;
	ld.shared.f32 	%f420, [%r221+24];
	ld.shared.f32 	%f421, [%r224+24];
	fma.rn.f32 	%f422, %f420, %f421, %f419;
	ld.shared.f32 	%f423, [%r221+28];
	ld.shared.f32 	%f424, [%r224+28];
	fma.rn.f32 	%f709, %f423, %f424, %f422;
	add.s32 	%r335, %r335, 8;
	setp.ne.s32 	%p51, %r335, %r19;
	mov.u32 	%r337, %r19;
	@%p51 bra 	$L__BB0_25;
$L__BB0_26:
	setp.eq.s32 	%p52, %r10, 0;
	@%p52 bra 	$L__BB0_80;
	setp.lt.u32 	%p53, %r11, 3;
	@%p53 bra 	$L__BB0_29;
	add.s32 	%r225, %r337, %r5;
	shl.b32 	%r226, %r225, 2;
	mov.u32 	%r227, shared_memory;
	add.s32 	%r228, %r227, %r226;
	ld.shared.f32 	%f426, [%r228];
	add.s32 	%r229, %r337, %r67;
	shl.b32 	%r230, %r229, 2;
	add.s32 	%r231, %r2, %r230;
	ld.shared.f32 	%f427, [%r231];
	fma.rn.f32 	%f428, %f426, %f427, %f709;
	ld.shared.f32 	%f429, [%r228+4];
	ld.shared.f32 	%f430, [%r231+4];
	fma.rn.f32 	%f431, %f429, %f430, %f428;
	ld.shared.f32 	%f432, [%r228+8];
	ld.shared.f32 	%f433, [%r231+8];
	fma.rn.f32 	%f434, %f432, %f433, %f431;
	ld.shared.f32 	%f435, [%r228+12];
	ld.shared.f32 	%f436, [%r231+12];
	fma.rn.f32 	%f709, %f435, %f436, %f434;
	add.s32 	%r337, %r337, 4;
$L__BB0_29:
	setp.eq.s32 	%p54, %r12, 0;
	@%p54 bra 	$L__BB0_80;
	setp.eq.s32 	%p55, %r12, 1;
	@%p55 bra 	$L__BB0_32;
	add.s32 	%r232, %r337, %r5;
	shl.b32 	%r233, %r232, 2;
	mov.u32 	%r234, shared_memory;
	add.s32 	%r235, %r234, %r233;
	ld.shared.f32 	%f438, [%r235];
	add.s32 	%r236, %r337, %r67;
	shl.b32 	%r237, %r236, 2;
	add.s32 	%r238, %r2, %r237;
	ld.shared.f32 	%f439, [%r238];
	fma.rn.f32 	%f440, %f438, %f439, %f709;
	ld.shared.f32 	%f441, [%r235+4];
	ld.shared.f32 	%f442, [%r238+4];
	fma.rn.f32 	%f709, %f441, %f442, %f440;
	add.s32 	%r337, %r337, 2;
$L__BB0_32:
	setp.eq.s32 	%p56, %r20, 0;
	@%p56 bra 	$L__BB0_80;
	add.s32 	%r239, %r337, %r5;
	shl.b32 	%r240, %r239, 2;
	mov.u32 	%r241, shared_memory;
	add.s32 	%r242, %r241, %r240;
	ld.shared.f32 	%f443, [%r242];
	add.s32 	%r243, %r337, %r67;
	shl.b32 	%r244, %r243, 2;
	add.s32 	%r245, %r2, %r244;
	ld.shared.f32 	%f444, [%r245];
	fma.rn.f32 	%f709, %f443, %f444, %f709;
	bra.uni 	$L__BB0_80;
$L__BB0_34:
	max.f32 	%f8, %f2, %f701;
	sub.f32 	%f523, %f2, %f8;
	mul.f32 	%f524, %f523, 0f3FB8AA3B;
	ex2.approx.f32 	%f525, %f524;
	mul.f32 	%f9, %f3, %f525;
	sub.f32 	%f526, %f701, %f8;
	mul.f32 	%f527, %f526, 0f3FB8AA3B;
	ex2.approx.f32 	%f528, %f527;
	fma.rn.f32 	%f10, %f694, %f528, %f9;
	add.f32 	%f529, %f10, 0f2EDBE6FF;
	rcp.rn.f32 	%f11, %f529;
	add.f32 	%f530, %f526, 0f2EDBE6FF;
	mul.f32 	%f531, %f530, 0f3FB8AA3B;
	ex2.approx.f32 	%f12, %f531;
	@%p49 bra 	$L__BB0_82;
	mov.b32 	%r339, 0;
$L__BB0_36:
	setp.lt.u32 	%p77, %r14, 7;
	mov.f32 	%f717, 0f00000000;
	mov.b32 	%r342, 0;
	@%p77 bra 	$L__BB0_39;
	mov.f32 	%f717, 0f00000000;
	mov.b32 	%r340, 0;
$L__BB0_38:
	.pragma "nounroll";
	add.s32 	%r273, %r340, %r8;
	shl.b32 	%r274, %r273, 2;
	add.s32 	%r275, %r4, %r274;
	ld.shared.f32 	%f630, [%r275];
	mad.lo.s32 	%r276, %r340, %r113, %r339;
	shl.b32 	%r277, %r276, 2;
	add.s32 	%r278, %r3, %r277;
	ld.shared.f32 	%f631, [%r278];
	fma.rn.f32 	%f632, %f630, %f631, 0f2EDBE6FF;
	add.f32 	%f633, %f717, %f632;
	ld.shared.f32 	%f634, [%r275+4];
	shl.b32 	%r279, %r113, 2;
	add.s32 	%r280, %r278, %r279;
	ld.shared.f32 	%f635, [%r280];
	fma.rn.f32 	%f636, %f634, %f635, 0f2EDBE6FF;
	add.f32 	%f637, %f633, %f636;
	ld.shared.f32 	%f638, [%r275+8];
	add.s32 	%r281, %r280, %r279;
	ld.shared.f32 	%f639, [%r281];
	fma.rn.f32 	%f640, %f638, %f639, 0f2EDBE6FF;
	add.f32 	%f641, %f637, %f640;
	ld.shared.f32 	%f642, [%r275+12];
	add.s32 	%r282, %r281, %r279;
	ld.shared.f32 	%f643, [%r282];
	fma.rn.f32 	%f644, %f642, %f643, 0f2EDBE6FF;
	add.f32 	%f645, %f641, %f644;
	ld.shared.f32 	%f646, [%r275+16];
	add.s32 	%r283, %r282, %r279;
	ld.shared.f32 	%f647, [%r283];
	fma.rn.f32 	%f648, %f646, %f647, 0f2EDBE6FF;
	add.f32 	%f649, %f645, %f648;
	ld.shared.f32 	%f650, [%r275+20];
	add.s32 	%r284, %r283, %r279;
	ld.shared.f32 	%f651, [%r284];
	fma.rn.f32 	%f652, %f650, %f651, 0f2EDBE6FF;
	add.f32 	%f653, %f649, %f652;
	ld.shared.f32 	%f654, [%r275+24];
	add.s32 	%r285, %r284, %r279;
	ld.shared.f32 	%f655, [%r285];
	fma.rn.f32 	%f656, %f654, %f655, 0f2EDBE6FF;
	add.f32 	%f657, %f653, %f656;
	ld.shared.f32 	%f658, [%r275+28];
	add.s32 	%r286, %r285, %r279;
	ld.shared.f32 	%f659, [%r286];
	fma.rn.f32 	%f660, %f658, %f659, 0f2EDBE6FF;
	add.f32 	%f717, %f657, %f660;
	add.s32 	%r340, %r340, 8;
	setp.ne.s32 	%p78, %r340, %r21;
	mov.u32 	%r342, %r21;
	@%p78 bra 	$L__BB0_38;
$L__BB0_39:
	setp.eq.s32 	%p79, %r15, 0;
	@%p79 bra 	$L__BB0_47;
	setp.lt.u32 	%p80, %r16, 3;
	@%p80 bra 	$L__BB0_42;
	add.s32 	%r287, %r342, %r8;
	shl.b32 	%r288, %r287, 2;
	add.s32 	%r289, %r4, %r288;
	ld.shared.f32 	%f662, [%r289];
	mad.lo.s32 	%r290, %r342, %r113, %r339;
	shl.b32 	%r291, %r290, 2;
	add.s32 	%r292, %r3, %r291;
	ld.shared.f32 	%f663, [%r292];
	fma.rn.f32 	%f664, %f662, %f663, 0f2EDBE6FF;
	add.f32 	%f665, %f717, %f664;
	ld.shared.f32 	%f666, [%r289+4];
	shl.b32 	%r293, %r113, 2;
	add.s32 	%r294, %r292, %r293;
	ld.shared.f32 	%f667, [%r294];
	fma.rn.f32 	%f668, %f666, %f667, 0f2EDBE6FF;
	add.f32 	%f669, %f665, %f668;
	ld.shared.f32 	%f670, [%r289+8];
	add.s32 	%r295, %r294, %r293;
	ld.shared.f32 	%f671, [%r295];
	fma.rn.f32 	%f672, %f670, %f671, 0f2EDBE6FF;
	add.f32 	%f673, %f669, %f672;
	ld.shared.f32 	%f674, [%r289+12];
	add.s32 	%r296, %r295, %r293;
	ld.shared.f32 	%f675, [%r296];
	fma.rn.f32 	%f676, %f674, %f675, 0f2EDBE6FF;
	add.f32 	%f717, %f673, %f676;
	add.s32 	%r342, %r342, 4;
$L__BB0_42:
	setp.eq.s32 	%p81, %r17, 0;
	@%p81 bra 	$L__BB0_47;
	setp.eq.s32 	%p82, %r18, 0;
	@%p82 bra 	$L__BB0_45;
	add.s32 	%r297, %r342, %r8;
	shl.b32 	%r298, %r297, 2;
	add.s32 	%r299, %r4, %r298;
	ld.shared.f32 	%f678, [%r299];
	mad.lo.s32 	%r300, %r342, %r113, %r339;
	shl.b32 	%r301, %r300, 2;
	add.s32 	%r302, %r3, %r301;
	ld.shared.f32 	%f679, [%r302];
	fma.rn.f32 	%f680, %f678, %f679, 0f2EDBE6FF;
	add.f32 	%f681, %f717, %f680;
	ld.shared.f32 	%f682, [%r299+4];
	shl.b32 	%r303, %r113, 2;
	add.s32 	%r304, %r302, %r303;
	ld.shared.f32 	%f683, [%r304];
	fma.rn.f32 	%f684, %f682, %f683, 0f2EDBE6FF;
	add.f32 	%f717, %f681, %f684;
	add.s32 	%r342, %r342, 2;
$L__BB0_45:
	setp.eq.s32 	%p83, %r22, 0;
	@%p83 bra 	$L__BB0_47;
	add.s32 	%r305, %r342, %r8;
	shl.b32 	%r306, %r305, 2;
	add.s32 	%r307, %r4, %r306;
	ld.shared.f32 	%f685, [%r307];
	mad.lo.s32 	%r308, %r342, %r113, %r339;
	shl.b32 	%r309, %r308, 2;
	add.s32 	%r310, %r3, %r309;
	ld.shared.f32 	%f686, [%r310];
	fma.rn.f32 	%f687, %f685, %f686, 0f2EDBE6FF;
	add.f32 	%f717, %f717, %f687;
$L__BB0_47:
	add.s32 	%r311, %r43, %r339;
	mul.wide.s32 	%rd84, %r311, 4;
	add.s64 	%rd85, %rd4, %rd84;
	ld.global.f32 	%f688, [%rd85];
	mul.f32 	%f689, %f717, %f12;
	fma.rn.f32 	%f690, %f9, %f688, %f689;
	mul.f32 	%f691, %f11, %f690;
	st.global.f32 	[%rd85], %f691;
	add.s32 	%r339, %r339, 1;
	setp.eq.s32 	%p84, %r339, %r113;
	@%p84 bra 	$L__BB0_59;
	bra.uni 	$L__BB0_36;
$L__BB0_48:
	.pragma "nounroll";
	add.s32 	%r265, %r43, %r324;
	mul.wide.s32 	%rd77, %r265, 4;
	add.s64 	%rd78, %rd4, %rd77;
	ld.global.f32 	%f532, [%rd78];
	fma.rn.f32 	%f533, %f9, %f532, %f37;
	mul.f32 	%f534, %f11, %f533;
	st.global.f32 	[%rd78], %f534;
	ld.global.f32 	%f535, [%rd78+4];
	fma.rn.f32 	%f536, %f9, %f535, %f37;
	mul.f32 	%f537, %f11, %f536;
	st.global.f32 	[%rd78+4], %f537;
	ld.global.f32 	%f538, [%rd78+8];
	fma.rn.f32 	%f539, %f9, %f538, %f37;
	mul.f32 	%f540, %f11, %f539;
	st.global.f32 	[%rd78+8], %f540;
	ld.global.f32 	%f541, [%rd78+12];
	fma.rn.f32 	%f542, %f9, %f541, %f37;
	mul.f32 	%f543, %f11, %f542;
	st.global.f32 	[%rd78+12], %f543;
	ld.global.f32 	%f544, [%rd78+16];
	fma.rn.f32 	%f545, %f9, %f544, %f37;
	mul.f32 	%f546, %f11, %f545;
	st.global.f32 	[%rd78+16], %f546;
	ld.global.f32 	%f547, [%rd78+20];
	fma.rn.f32 	%f548, %f9, %f547, %f37;
	mul.f32 	%f549, %f11, %f548;
	st.global.f32 	[%rd78+20], %f549;
	ld.global.f32 	%f550, [%rd78+24];
	fma.rn.f32 	%f551, %f9, %f550, %f37;
	mul.f32 	%f552, %f11, %f551;
	st.global.f32 	[%rd78+24], %f552;
	ld.global.f32 	%f553, [%rd78+28];
	fma.rn.f32 	%f554, %f9, %f553, %f37;
	mul.f32 	%f555, %f11, %f554;
	st.global.f32 	[%rd78+28], %f555;
	ld.global.f32 	%f556, [%rd78+32];
	fma.rn.f32 	%f557, %f9, %f556, %f37;
	mul.f32 	%f558, %f11, %f557;
	st.global.f32 	[%rd78+32], %f558;
	ld.global.f32 	%f559, [%rd78+36];
	fma.rn.f32 	%f560, %f9, %f559, %f37;
	mul.f32 	%f561, %f11, %f560;
	st.global.f32 	[%rd78+36], %f561;
	ld.global.f32 	%f562, [%rd78+40];
	fma.rn.f32 	%f563, %f9, %f562, %f37;
	mul.f32 	%f564, %f11, %f563;
	st.global.f32 	[%rd78+40], %f564;
	ld.global.f32 	%f565, [%rd78+44];
	fma.rn.f32 	%f566, %f9, %f565, %f37;
	mul.f32 	%f567, %f11, %f566;
	st.global.f32 	[%rd78+44], %f567;
	ld.global.f32 	%f568, [%rd78+48];
	fma.rn.f32 	%f569, %f9, %f568, %f37;
	mul.f32 	%f570, %f11, %f569;
	st.global.f32 	[%rd78+48], %f570;
	ld.global.f32 	%f571, [%rd78+52];
	fma.rn.f32 	%f572, %f9, %f571, %f37;
	mul.f32 	%f573, %f11, %f572;
	st.global.f32 	[%rd78+52], %f573;
	ld.global.f32 	%f574, [%rd78+56];
	fma.rn.f32 	%f575, %f9, %f574, %f37;
	mul.f32 	%f576, %f11, %f575;
	st.global.f32 	[%rd78+56], %f576;
	ld.global.f32 	%f577, [%rd78+60];
	fma.rn.f32 	%f578, %f9, %f577, %f37;
	mul.f32 	%f579, %f11, %f578;
	st.global.f32 	[%rd78+60], %f579;
	add.s32 	%r324, %r324, 16;
	setp.ne.s32 	%p69, %r324, %r23;
	mov.u32 	%r326, %r23;
	@%p69 bra 	$L__BB0_48;
$L__BB0_49:
	@%p42 bra 	$L__BB0_59;
	add.s32 	%r266, %r13, -1;
	setp.lt.u32 	%p71, %r266, 7;
	@%p71 bra 	$L__BB0_52;
	add.s32 	%r267, %r43, %r326;
	mul.wide.s32 	%rd79, %r267, 4;
	add.s64 	%rd80, %rd4, %rd79;
	ld.global.f32 	%f580, [%rd80];
	mul.f32 	%f581, %f12, 0f00000000;
	fma.rn.f32 	%f582, %f9, %f580, %f581;
	mul.f32 	%f583, %f11, %f582;
	st.global.f32 	[%rd80], %f583;
	ld.global.f32 	%f584, [%rd80+4];
	fma.rn.f32 	%f585, %f9, %f584, %f581;
	mul.f32 	%f586, %f11, %f585;
	st.global.f32 	[%rd80+4], %f586;
	ld.global.f32 	%f587, [%rd80+8];
	fma.rn.f32 	%f588, %f9, %f587, %f581;
	mul.f32 	%f589, %f11, %f588;
	st.global.f32 	[%rd80+8], %f589;
	ld.global.f32 	%f590, [%rd80+12];
	fma.rn.f32 	%f591, %f9, %f590, %f581;
	mul.f32 	%f592, %f11, %f591;
	st.global.f32 	[%rd80+12], %f592;
	ld.global.f32 	%f593, [%rd80+16];
	fma.rn.f32 	%f594, %f9, %f593, %f581;
	mul.f32 	%f595, %f11, %f594;
	st.global.f32 	[%rd80+16], %f595;
	ld.global.f32 	%f596, [%rd80+20];
	fma.rn.f32 	%f597, %f9, %f596, %f581;
	mul.f32 	%f598, %f11, %f597;
	st.global.f32 	[%rd80+20], %f598;
	ld.global.f32 	%f599, [%rd80+24];
	fma.rn.f32 	%f600, %f9, %f599, %f581;
	mul.f32 	%f601, %f11, %f600;
	st.global.f32 	[%rd80+24], %f601;
	ld.global.f32 	%f602, [%rd80+28];
	fma.rn.f32 	%f603, %f9, %f602, %f581;
	mul.f32 	%f604, %f11, %f603;
	st.global.f32 	[%rd80+28], %f604;
	add.s32 	%r326, %r326, 8;
$L__BB0_52:
	setp.eq.s32 	%p72, %r10, 0;
	@%p72 bra 	$L__BB0_59;
	setp.lt.u32 	%p73, %r11, 3;
	@%p73 bra 	$L__BB0_55;
	add.s32 	%r268, %r43, %r326;
	mul.wide.s32 	%rd81, %r268, 4;
	add.s64 	%rd82, %rd4, %rd81;
	ld.global.f32 	%f605, [%rd82];
	mul.f32 	%f606, %f12, 0f00000000;
	fma.rn.f32 	%f607, %f9, %f605, %f606;
	mul.f32 	%f608, %f11, %f607;
	st.global.f32 	[%rd82], %f608;
	ld.global.f32 	%f609, [%rd82+4];
	fma.rn.f32 	%f610, %f9, %f609, %f606;
	mul.f32 	%f611, %f11, %f610;
	st.global.f32 	[%rd82+4], %f611;
	ld.global.f32 	%f612, [%rd82+8];
	fma.rn.f32 	%f613, %f9, %f612, %f606;
	mul.f32 	%f614, %f11, %f613;
	st.global.f32 	[%rd82+8], %f614;
	ld.global.f32 	%f615, [%rd82+12];
	fma.rn.f32 	%f616, %f9, %f615, %f606;
	mul.f32 	%f617, %f11, %f616;
	st.global.f32 	[%rd82+12], %f617;
	add.s32 	%r326, %r326, 4;
$L__BB0_55:
	setp.eq.s32 	%p74, %r12, 0;
	@%p74 bra 	$L__BB0_59;
	setp.eq.s32 	%p75, %r12, 1;
	add.s32 	%r269, %r43, %r326;
	mul.wide.s32 	%rd83, %r269, 4;
	add.s64 	%rd9, %rd4, %rd83;
	ld.global.f32 	%f618, [%rd9];
	mul.f32 	%f13, %f12, 0f00000000;
	fma.rn.f32 	%f619, %f9, %f618, %f13;
	mul.f32 	%f620, %f11, %f619;
	st.global.f32 	[%rd9], %f620;
	@%p75 bra 	$L__BB0_59;
	setp.eq.s32 	%p76, %r12, 2;
	ld.global.f32 	%f621, [%rd9+4];
	fma.rn.f32 	%f622, %f9, %f621, %f13;
	mul.f32 	%f623, %f11, %f622;
	st.global.f32 	[%rd9+4], %f623;
	@%p76 bra 	$L__BB0_59;
	ld.global.f32 	%f624, [%rd9+8];
	fma.rn.f32 	%f625, %f9, %f624, %f13;
	mul.f32 	%f626, %f11, %f625;
	st.global.f32 	[%rd9+8], %f626;
$L__BB0_59:
	st.global.f32 	[%rd7], %f8;
	st.global.f32 	[%rd8], %f10;
	add.s32 	%r321, %r321, 1;
	setp.eq.s32 	%p85, %r321, %r115;
	@%p85 bra 	$L__BB0_120;
	bra.uni 	$L__BB0_17;
$L__BB0_60:
	setp.lt.u32 	%p60, %r14, 7;
	mov.f32 	%f694, 0f00000000;
	mov.b32 	%r329, 0;
	@%p60 bra 	$L__BB0_63;
	mov.f32 	%f694, 0f00000000;
	mov.b32 	%r323, 0;
$L__BB0_62:
	.pragma "nounroll";
	add.s32 	%r251, %r323, %r8;
	shl.b32 	%r252, %r251, 2;
	add.s32 	%r253, %r4, %r252;
	ld.shared.f32 	%f450, [%r253];
	sub.f32 	%f451, %f450, %f701;
	mul.f32 	%f452, %f451, 0f3FB8AA3B;
	ex2.approx.f32 	%f453, %f452;
	st.shared.f32 	[%r253], %f453;
	add.f32 	%f454, %f694, %f453;
	ld.shared.f32 	%f455, [%r253+4];
	sub.f32 	%f456, %f455, %f701;
	mul.f32 	%f457, %f456, 0f3FB8AA3B;
	ex2.approx.f32 	%f458, %f457;
	st.shared.f32 	[%r253+4], %f458;
	add.f32 	%f459, %f454, %f458;
	ld.shared.f32 	%f460, [%r253+8];
	sub.f32 	%f461, %f460, %f701;
	mul.f32 	%f462, %f461, 0f3FB8AA3B;
	ex2.approx.f32 	%f463, %f462;
	st.shared.f32 	[%r253+8], %f463;
	add.f32 	%f464, %f459, %f463;
	ld.shared.f32 	%f465, [%r253+12];
	sub.f32 	%f466, %f465, %f701;
	mul.f32 	%f467, %f466, 0f3FB8AA3B;
	ex2.approx.f32 	%f468, %f467;
	st.shared.f32 	[%r253+12], %f468;
	add.f32 	%f469, %f464, %f468;
	ld.shared.f32 	%f470, [%r253+16];
	sub.f32 	%f471, %f470, %f701;
	mul.f32 	%f472, %f471, 0f3FB8AA3B;
	ex2.approx.f32 	%f473, %f472;
	st.shared.f32 	[%r253+16], %f473;
	add.f32 	%f474, %f469, %f473;
	ld.shared.f32 	%f475, [%r253+20];
	sub.f32 	%f476, %f475, %f701;
	mul.f32 	%f477, %f476, 0f3FB8AA3B;
	ex2.approx.f32 	%f478, %f477;
	st.shared.f32 	[%r253+20], %f478;
	add.f32 	%f479, %f474, %f478;
	ld.shared.f32 	%f480, [%r253+24];
	sub.f32 	%f481, %f480, %f701;
	mul.f32 	%f482, %f481, 0f3FB8AA3B;
	ex2.approx.f32 	%f483, %f482;
	st.shared.f32 	[%r253+24], %f483;
	add.f32 	%f484, %f479, %f483;
	ld.shared.f32 	%f485, [%r253+28];
	sub.f32 	%f486, %f485, %f701;
	mul.f32 	%f487, %f486, 0f3FB8AA3B;
	ex2.approx.f32 	%f488, %f487;
	st.shared.f32 	[%r253+28], %f488;
	add.f32 	%f694, %f484, %f488;
	add.s32 	%r323, %r323, 8;
	setp.eq.s32 	%p61, %r323, %r21;
	mov.u32 	%r329, %r21;
	@%p61 bra 	$L__BB0_63;
	bra.uni 	$L__BB0_62;
$L__BB0_63:
	setp.eq.s32 	%p62, %r15, 0;
	@%p62 bra 	$L__BB0_34;
	setp.lt.u32 	%p63, %r16, 3;
	@%p63 bra 	$L__BB0_66;
	add.s32 	%r254, %r329, %r8;
	shl.b32 	%r255, %r254, 2;
	add.s32 	%r256, %r4, %r255;
	ld.shared.f32 	%f490, [%r256];
	sub.f32 	%f491, %f490, %f701;
	mul.f32 	%f492, %f491, 0f3FB8AA3B;
	ex2.approx.f32 	%f493, %f492;
	st.shared.f32 	[%r256], %f493;
	add.f32 	%f494, %f694, %f493;
	ld.shared.f32 	%f495, [%r256+4];
	sub.f32 	%f496, %f495, %f701;
	mul.f32 	%f497, %f496, 0f3FB8AA3B;
	ex2.approx.f32 	%f498, %f497;
	st.shared.f32 	[%r256+4], %f498;
	add.f32 	%f499, %f494, %f498;
	ld.shared.f32 	%f500, [%r256+8];
	sub.f32 	%f501, %f500, %f701;
	mul.f32 	%f502, %f501, 0f3FB8AA3B;
	ex2.approx.f32 	%f503, %f502;
	st.shared.f32 	[%r256+8], %f503;
	add.f32 	%f504, %f499, %f503;
	ld.shared.f32 	%f505, [%r256+12];
	sub.f32 	%f506, %f505, %f701;
	mul.f32 	%f507, %f506, 0f3FB8AA3B;
	ex2.approx.f32 	%f508, %f507;
	st.shared.f32 	[%r256+12], %f508;
	add.f32 	%f694, %f504, %f508;
	add.s32 	%r329, %r329, 4;
$L__BB0_66:
	setp.eq.s32 	%p64, %r17, 0;
	@%p64 bra 	$L__BB0_34;
	setp.eq.s32 	%p65, %r18, 0;
	@%p65 bra 	$L__BB0_69;
	add.s32 	%r257, %r329, %r8;
	shl.b32 	%r258, %r257, 2;
	add.s32 	%r259, %r4, %r258;
	ld.shared.f32 	%f510, [%r259];
	sub.f32 	%f511, %f510, %f701;
	mul.f32 	%f512, %f511, 0f3FB8AA3B;
	ex2.approx.f32 	%f513, %f512;
	st.shared.f32 	[%r259], %f513;
	add.f32 	%f514, %f694, %f513;
	ld.shared.f32 	%f515, [%r259+4];
	sub.f32 	%f516, %f515, %f701;
	mul.f32 	%f517, %f516, 0f3FB8AA3B;
	ex2.approx.f32 	%f518, %f517;
	st.shared.f32 	[%r259+4], %f518;
	add.f32 	%f694, %f514, %f518;
	add.s32 	%r329, %r329, 2;
$L__BB0_69:
	setp.eq.s32 	%p66, %r22, 0;
	@%p66 bra 	$L__BB0_34;
	add.s32 	%r260, %r329, %r8;
	shl.b32 	%r261, %r260, 2;
	add.s32 	%r262, %r4, %r261;
	ld.shared.f32 	%f519, [%r262];
	sub.f32 	%f520, %f519, %f701;
	mul.f32 	%f521, %f520, 0f3FB8AA3B;
	ex2.approx.f32 	%f522, %f521;
	st.shared.f32 	[%r262], %f522;
	add.f32 	%f694, %f694, %f522;
	bra.uni 	$L__BB0_34;
$L__BB0_71:
	add.s32 	%r199, %r13, -1;
	setp.lt.u32 	%p43, %r199, 7;
	@%p43 bra 	$L__BB0_73;
	add.s32 	%r200, %r43, %r332;
	mul.wide.s32 	%rd71, %r200, 4;
	add.s64 	%rd72, %rd3, %rd71;
	ld.global.f32 	%f382, [%rd72];
	add.s32 	%r201, %r332, %r5;
	shl.b32 	%r202, %r201, 2;
	mov.u32 	%r203, shared_memory;
	add.s32 	%r204, %r203, %r202;
	st.shared.f32 	[%r204], %f382;
	ld.global.f32 	%f383, [%rd72+4];
	st.shared.f32 	[%r204+4], %f383;
	ld.global.f32 	%f384, [%rd72+8];
	st.shared.f32 	[%r204+8], %f384;
	ld.global.f32 	%f385, [%rd72+12];
	st.shared.f32 	[%r204+12], %f385;
	ld.global.f32 	%f386, [%rd72+16];
	st.shared.f32 	[%r204+16], %f386;
	ld.global.f32 	%f387, [%rd72+20];
	st.shared.f32 	[%r204+20], %f387;
	ld.global.f32 	%f388, [%rd72+24];
	st.shared.f32 	[%r204+24], %f388;
	ld.global.f32 	%f389, [%rd72+28];
	st.shared.f32 	[%r204+28], %f389;
	add.s32 	%r332, %r332, 8;
$L__BB0_73:
	setp.eq.s32 	%p44, %r10, 0;
	@%p44 bra 	$L__BB0_21;
	setp.lt.u32 	%p45, %r11, 3;
	@%p45 bra 	$L__BB0_76;
	add.s32 	%r205, %r43, %r332;
	mul.wide.s32 	%rd73, %r205, 4;
	add.s64 	%rd74, %rd3, %rd73;
	ld.global.f32 	%f390, [%rd74];
	add.s32 	%r206, %r332, %r5;
	shl.b32 	%r207, %r206, 2;
	mov.u32 	%r208, shared_memory;
	add.s32 	%r209, %r208, %r207;
	st.shared.f32 	[%r209], %f390;
	ld.global.f32 	%f391, [%rd74+4];
	st.shared.f32 	[%r209+4], %f391;
	ld.global.f32 	%f392, [%rd74+8];
	st.shared.f32 	[%r209+8], %f392;
	ld.global.f32 	%f393, [%rd74+12];
	st.shared.f32 	[%r209+12], %f393;
	add.s32 	%r332, %r332, 4;
$L__BB0_76:
	setp.eq.s32 	%p46, %r12, 0;
	@%p46 bra 	$L__BB0_21;
	setp.eq.s32 	%p47, %r12, 1;
	add.s32 	%r210, %r43, %r332;
	mul.wide.s32 	%rd75, %r210, 4;
	add.s64 	%rd10, %rd3, %rd75;
	ld.global.f32 	%f394, [%rd10];
	add.s32 	%r211, %r332, %r5;
	shl.b32 	%r212, %r211, 2;
	mov.u32 	%r213, shared_memory;
	add.s32 	%r65, %r213, %r212;
	st.shared.f32 	[%r65], %f394;
	@%p47 bra 	$L__BB0_21;
	setp.eq.s32 	%p48, %r12, 2;
	ld.global.f32 	%f395, [%rd10+4];
	st.shared.f32 	[%r65+4], %f395;
	@%p48 bra 	$L__BB0_21;
	ld.global.f32 	%f396, [%rd10+8];
	st.shared.f32 	[%r65+8], %f396;
	bra.uni 	$L__BB0_21;
$L__BB0_80:
	mul.f32 	%f445, %f76, %f709;
	add.s32 	%r246, %r334, %r8;
	shl.b32 	%r247, %r246, 2;
	add.s32 	%r248, %r4, %r247;
	st.shared.f32 	[%r248], %f445;
	setp.gt.f32 	%p57, %f445, %f701;
	selp.f32 	%f701, %f445, %f701, %p57;
	add.s32 	%r334, %r334, 1;
	setp.eq.s32 	%p58, %r334, %r116;
	@%p58 bra 	$L__BB0_81;
	bra.uni 	$L__BB0_23;
$L__BB0_81:
	setp.gt.s32 	%p59, %r116, 0;
	mov.f32 	%f694, 0f00000000;
	@%p59 bra 	$L__BB0_60;
	bra.uni 	$L__BB0_34;
$L__BB0_82:
	mov.b32 	%r326, 0;
	@%p40 bra 	$L__BB0_49;
	mul.f32 	%f37, %f12, 0f00000000;
	mov.b32 	%r324, 0;
	bra.uni 	$L__BB0_48;
$L__BB0_84:
	setp.lt.s32 	%p12, %r116, 1;
	@%p12 bra 	$L__BB0_109;
	mov.b32 	%r344, 0;
$L__BB0_86:
	setp.lt.u32 	%p21, %r116, 8;
	mad.lo.s32 	%r163, %r344, %r117, %r7;
	mul.wide.s32 	%rd68, %r163, 4;
	add.s64 	%rd11, %rd6, %rd68;
	ld.global.f32 	%f50, [%rd11];
	add.s64 	%rd12, %rd5, %rd68;
	ld.global.f32 	%f51, [%rd12];
	mov.f32 	%f733, 0fFF800000;
	mov.b32 	%r351, 0;
	@%p21 bra 	$L__BB0_89;
	mov.f32 	%f733, 0fFF800000;
	mov.b32 	%r345, 0;
$L__BB0_88:
	.pragma "nounroll";
	add.s32 	%r165, %r345, %r8;
	shl.b32 	%r166, %r165, 2;
	add.s32 	%r167, %r4, %r166;
	st.shared.f32 	[%r167], %f1;
	setp.gt.f32 	%p22, %f1, %f733;
	selp.f32 	%f733, %f1, %f733, %p22;
	st.shared.f32 	[%r167+4], %f1;
	st.shared.f32 	[%r167+8], %f1;
	st.shared.f32 	[%r167+12], %f1;
	st.shared.f32 	[%r167+16], %f1;
	st.shared.f32 	[%r167+20], %f1;
	st.shared.f32 	[%r167+24], %f1;
	st.shared.f32 	[%r167+28], %f1;
	add.s32 	%r345, %r345, 8;
	setp.eq.s32 	%p23, %r345, %r21;
	mov.u32 	%r351, %r21;
	@%p23 bra 	$L__BB0_89;
	bra.uni 	$L__BB0_88;
$L__BB0_89:
	setp.eq.s32 	%p24, %r15, 0;
	@%p24 bra 	$L__BB0_97;
	setp.lt.u32 	%p25, %r16, 3;
	@%p25 bra 	$L__BB0_92;
	add.s32 	%r168, %r351, %r8;
	shl.b32 	%r169, %r168, 2;
	add.s32 	%r170, %r4, %r169;
	st.shared.f32 	[%r170], %f1;
	setp.gt.f32 	%p26, %f1, %f733;
	selp.f32 	%f733, %f1, %f733, %p26;
	st.shared.f32 	[%r170+4], %f1;
	st.shared.f32 	[%r170+8], %f1;
	st.shared.f32 	[%r170+12], %f1;
	add.s32 	%r351, %r351, 4;
$L__BB0_92:
	setp.eq.s32 	%p27, %r17, 0;
	@%p27 bra 	$L__BB0_97;
	setp.eq.s32 	%p28, %r18, 0;
	@%p28 bra 	$L__BB0_95;
	add.s32 	%r171, %r351, %r8;
	shl.b32 	%r172, %r171, 2;
	add.s32 	%r173, %r4, %r172;
	st.shared.f32 	[%r173], %f1;
	setp.gt.f32 	%p29, %f1, %f733;
	selp.f32 	%f733, %f1, %f733, %p29;
	st.shared.f32 	[%r173+4], %f1;
	add.s32 	%r351, %r351, 2;
$L__BB0_95:
	setp.eq.s32 	%p30, %r22, 0;
	@%p30 bra 	$L__BB0_97;
	add.s32 	%r174, %r351, %r8;
	shl.b32 	%r175, %r174, 2;
	add.s32 	%r176, %r4, %r175;
	st.shared.f32 	[%r176], %f1;
	setp.gt.f32 	%p31, %f1, %f733;
	selp.f32 	%f733, %f1, %f733, %p31;
$L__BB0_97:
	setp.lt.u32 	%p32, %r14, 7;
	mov.f32 	%f720, 0f00000000;
	mov.b32 	%r348, 0;
	@%p32 bra 	$L__BB0_98;
	bra.uni 	$L__BB0_107;
$L__BB0_98:
	@%p24 bra 	$L__BB0_106;
	setp.lt.u32 	%p35, %r16, 3;
	@%p35 bra 	$L__BB0_101;
	add.s32 	%r182, %r348, %r8;
	shl.b32 	%r183, %r182, 2;
	add.s32 	%r184, %r4, %r183;
	ld.shared.f32 	%f324, [%r184];
	sub.f32 	%f325, %f324, %f733;
	mul.f32 	%f326, %f325, 0f3FB8AA3B;
	ex2.approx.f32 	%f327, %f326;
	st.shared.f32 	[%r184], %f327;
	add.f32 	%f328, %f720, %f327;
	ld.shared.f32 	%f329, [%r184+4];
	sub.f32 	%f330, %f329, %f733;
	mul.f32 	%f331, %f330, 0f3FB8AA3B;
	ex2.approx.f32 	%f332, %f331;
	st.shared.f32 	[%r184+4], %f332;
	add.f32 	%f333, %f328, %f332;
	ld.shared.f32 	%f334, [%r184+8];
	sub.f32 	%f335, %f334, %f733;
	mul.f32 	%f336, %f335, 0f3FB8AA3B;
	ex2.approx.f32 	%f337, %f336;
	st.shared.f32 	[%r184+8], %f337;
	add.f32 	%f338, %f333, %f337;
	ld.shared.f32 	%f339, [%r184+12];
	sub.f32 	%f340, %f339, %f733;
	mul.f32 	%f341, %f340, 0f3FB8AA3B;
	ex2.approx.f32 	%f342, %f341;
	st.shared.f32 	[%r184+12], %f342;
	add.f32 	%f720, %f338, %f342;
	add.s32 	%r348, %r348, 4;
$L__BB0_101:
	setp.eq.s32 	%p36, %r17, 0;
	@%p36 bra 	$L__BB0_106;
	setp.eq.s32 	%p37, %r18, 0;
	@%p37 bra 	$L__BB0_104;
	add.s32 	%r185, %r348, %r8;
	shl.b32 	%r186, %r185, 2;
	add.s32 	%r187, %r4, %r186;
	ld.shared.f32 	%f344, [%r187];
	sub.f32 	%f345, %f344, %f733;
	mul.f32 	%f346, %f345, 0f3FB8AA3B;
	ex2.approx.f32 	%f347, %f346;
	st.shared.f32 	[%r187], %f347;
	add.f32 	%f348, %f720, %f347;
	ld.shared.f32 	%f349, [%r187+4];
	sub.f32 	%f350, %f349, %f733;
	mul.f32 	%f351, %f350, 0f3FB8AA3B;
	ex2.approx.f32 	%f352, %f351;
	st.shared.f32 	[%r187+4], %f352;
	add.f32 	%f720, %f348, %f352;
	add.s32 	%r348, %r348, 2;
$L__BB0_104:
	setp.eq.s32 	%p38, %r22, 0;
	@%p38 bra 	$L__BB0_106;
	add.s32 	%r188, %r348, %r8;
	shl.b32 	%r189, %r188, 2;
	add.s32 	%r190, %r4, %r189;
	ld.shared.f32 	%f353, [%r190];
	sub.f32 	%f354, %f353, %f733;
	mul.f32 	%f355, %f354, 0f3FB8AA3B;
	ex2.approx.f32 	%f356, %f355;
	st.shared.f32 	[%r190], %f356;
	add.f32 	%f720, %f720, %f356;
$L__BB0_106:
	max.f32 	%f357, %f50, %f733;
	sub.f32 	%f358, %f50, %f357;
	mul.f32 	%f359, %f358, 0f3FB8AA3B;
	ex2.approx.f32 	%f360, %f359;
	sub.f32 	%f361, %f733, %f357;
	mul.f32 	%f362, %f361, 0f3FB8AA3B;
	ex2.approx.f32 	%f363, %f362;
	mul.f32 	%f364, %f720, %f363;
	fma.rn.f32 	%f365, %f51, %f360, %f364;
	st.global.f32 	[%rd11], %f357;
	st.global.f32 	[%rd12], %f365;
	add.s32 	%r344, %r344, 1;
	setp.eq.s32 	%p39, %r344, %r115;
	@%p39 bra 	$L__BB0_120;
	bra.uni 	$L__BB0_86;
$L__BB0_107:
	mov.f32 	%f720, 0f00000000;
	mov.b32 	%r346, 0;
$L__BB0_108:
	.pragma "nounroll";
	add.s32 	%r179, %r346, %r8;
	shl.b32 	%r180, %r179, 2;
	add.s32 	%r181, %r4, %r180;
	ld.shared.f32 	%f284, [%r181];
	sub.f32 	%f285, %f284, %f733;
	mul.f32 	%f286, %f285, 0f3FB8AA3B;
	ex2.approx.f32 	%f287, %f286;
	st.shared.f32 	[%r181], %f287;
	add.f32 	%f288, %f720, %f287;
	ld.shared.f32 	%f289, [%r181+4];
	sub.f32 	%f290, %f289, %f733;
	mul.f32 	%f291, %f290, 0f3FB8AA3B;
	ex2.approx.f32 	%f292, %f291;
	st.shared.f32 	[%r181+4], %f292;
	add.f32 	%f293, %f288, %f292;
	ld.shared.f32 	%f294, [%r181+8];
	sub.f32 	%f295, %f294, %f733;
	mul.f32 	%f296, %f295, 0f3FB8AA3B;
	ex2.approx.f32 	%f297, %f296;
	st.shared.f32 	[%r181+8], %f297;
	add.f32 	%f298, %f293, %f297;
	ld.shared.f32 	%f299, [%r181+12];
	sub.f32 	%f300, %f299, %f733;
	mul.f32 	%f301, %f300, 0f3FB8AA3B;
	ex2.approx.f32 	%f302, %f301;
	st.shared.f32 	[%r181+12], %f302;
	add.f32 	%f303, %f298, %f302;
	ld.shared.f32 	%f304, [%r181+16];
	sub.f32 	%f305, %f304, %f733;
	mul.f32 	%f306, %f305, 0f3FB8AA3B;
	ex2.approx.f32 	%f307, %f306;
	st.shared.f32 	[%r181+16], %f307;
	add.f32 	%f308, %f303, %f307;
	ld.shared.f32 	%f309, [%r181+20];
	sub.f32 	%f310, %f309, %f733;
	mul.f32 	%f311, %f310, 0f3FB8AA3B;
	ex2.approx.f32 	%f312, %f311;
	st.shared.f32 	[%r181+20], %f312;
	add.f32 	%f313, %f308, %f312;
	ld.shared.f32 	%f314, [%r181+24];
	sub.f32 	%f315, %f314, %f733;
	mul.f32 	%f316, %f315, 0f3FB8AA3B;
	ex2.approx.f32 	%f317, %f316;
	st.shared.f32 	[%r181+24], %f317;
	add.f32 	%f318, %f313, %f317;
	ld.shared.f32 	%f319, [%r181+28];
	sub.f32 	%f320, %f319, %f733;
	mul.f32 	%f321, %f320, 0f3FB8AA3B;
	ex2.approx.f32 	%f322, %f321;
	st.shared.f32 	[%r181+28], %f322;
	add.f32 	%f720, %f318, %f322;
	add.s32 	%r346, %r346, 8;
	setp.eq.s32 	%p33, %r346, %r21;
	mov.u32 	%r348, %r21;
	@%p33 bra 	$L__BB0_98;
	bra.uni 	$L__BB0_108;
$L__BB0_109:
	setp.lt.u32 	%p13, %r115, 8;
	mov.b32 	%r355, 0;
	@%p13 bra 	$L__BB0_112;
	mov.b32 	%r353, 0;
$L__BB0_111:
	.pragma "nounroll";
	mad.lo.s32 	%r154, %r353, %r117, %r7;
	mul.wide.s32 	%rd31, %r154, 4;
	add.s64 	%rd32, %rd6, %rd31;
	ld.global.f32 	%f107, [%rd32];
	add.s64 	%rd33, %rd5, %rd31;
	ld.global.f32 	%f108, [%rd33];
	max.f32 	%f109, %f107, 0fFF800000;
	sub.f32 	%f110, %f107, %f109;
	mul.f32 	%f111, %f110, 0f3FB8AA3B;
	ex2.approx.f32 	%f112, %f111;
	mov.f32 	%f113, 0fFF800000;
	sub.f32 	%f114, %f113, %f109;
	mul.f32 	%f115, %f114, 0f3FB8AA3B;
	ex2.approx.f32 	%f116, %f115;
	mul.f32 	%f117, %f116, 0f00000000;
	fma.rn.f32 	%f118, %f108, %f112, %f117;
	st.global.f32 	[%rd32], %f109;
	st.global.f32 	[%rd33], %f118;
	mul.wide.s32 	%rd34, %r117, 4;
	add.s64 	%rd35, %rd32, %rd34;
	ld.global.f32 	%f119, [%rd35];
	add.s64 	%rd36, %rd33, %rd34;
	ld.global.f32 	%f120, [%rd36];
	max.f32 	%f121, %f119, 0fFF800000;
	sub.f32 	%f122, %f119, %f121;
	mul.f32 	%f123, %f122, 0f3FB8AA3B;
	ex2.approx.f32 	%f124, %f123;
	sub.f32 	%f125, %f113, %f121;
	mul.f32 	%f126, %f125, 0f3FB8AA3B;
	ex2.approx.f32 	%f127, %f126;
	mul.f32 	%f128, %f127, 0f00000000;
	fma.rn.f32 	%f129, %f120, %f124, %f128;
	st.global.f32 	[%rd35], %f121;
	st.global.f32 	[%rd36], %f129;
	add.s64 	%rd37, %rd35, %rd34;
	ld.global.f32 	%f130, [%rd37];
	add.s64 	%rd38, %rd36, %rd34;
	ld.global.f32 	%f131, [%rd38];
	max.f32 	%f132, %f130, 0fFF800000;
	sub.f32 	%f133, %f130, %f132;
	mul.f32 	%f134, %f133, 0f3FB8AA3B;
	ex2.approx.f32 	%f135, %f134;
	sub.f32 	%f136, %f113, %f132;
	mul.f32 	%f137, %f136, 0f3FB8AA3B;
	ex2.approx.f32 	%f138, %f137;
	mul.f32 	%f139, %f138, 0f00000000;
	fma.rn.f32 	%f140, %f131, %f135, %f139;
	st.global.f32 	[%rd37], %f132;
	st.global.f32 	[%rd38], %f140;
	add.s64 	%rd39, %rd37, %rd34;
	ld.global.f32 	%f141, [%rd39];
	add.s64 	%rd40, %rd38, %rd34;
	ld.global.f32 	%f142, [%rd40];
	max.f32 	%f143, %f141, 0fFF800000;
	sub.f32 	%f144, %f141, %f143;
	mul.f32 	%f145, %f144, 0f3FB8AA3B;
	ex2.approx.f32 	%f146, %f145;
	sub.f32 	%f147, %f113, %f143;
	mul.f32 	%f148, %f147, 0f3FB8AA3B;
	ex2.approx.f32 	%f149, %f148;
	mul.f32 	%f150, %f149, 0f00000000;
	fma.rn.f32 	%f151, %f142, %f146, %f150;
	st.global.f32 	[%rd39], %f143;
	st.global.f32 	[%rd40], %f151;
	add.s64 	%rd41, %rd39, %rd34;
	ld.global.f32 	%f152, [%rd41];
	add.s64 	%rd42, %rd40, %rd34;
	ld.global.f32 	%f153, [%rd42];
	max.f32 	%f154, %f152, 0fFF800000;
	sub.f32 	%f155, %f152, %f154;
	mul.f32 	%f156, %f155, 0f3FB8AA3B;
	ex2.approx.f32 	%f157, %f156;
	sub.f32 	%f158, %f113, %f154;
	mul.f32 	%f159, %f158, 0f3FB8AA3B;
	ex2.approx.f32 	%f160, %f159;
	mul.f32 	%f161, %f160, 0f00000000;
	fma.rn.f32 	%f162, %f153, %f157, %f161;
	st.global.f32 	[%rd41], %f154;
	st.global.f32 	[%rd42], %f162;
	add.s64 	%rd43, %rd41, %rd34;
	ld.global.f32 	%f163, [%rd43];
	add.s64 	%rd44, %rd42, %rd34;
	ld.global.f32 	%f164, [%rd44];
	max.f32 	%f165, %f163, 0fFF800000;
	sub.f32 	%f166, %f163, %f165;
	mul.f32 	%f167, %f166, 0f3FB8AA3B;
	ex2.approx.f32 	%f168, %f167;
	sub.f32 	%f169, %f113, %f165;
	mul.f32 	%f170, %f169, 0f3FB8AA3B;
	ex2.approx.f32 	%f171, %f170;
	mul.f32 	%f172, %f171, 0f00000000;
	fma.rn.f32 	%f173, %f164, %f168, %f172;
	st.global.f32 	[%rd43], %f165;
	st.global.f32 	[%rd44], %f173;
	add.s64 	%rd45, %rd43, %rd34;
	ld.global.f32 	%f174, [%rd45];
	add.s64 	%rd46, %rd44, %rd34;
	ld.global.f32 	%f175, [%rd46];
	max.f32 	%f176, %f174, 0fFF800000;
	sub.f32 	%f177, %f174, %f176;
	mul.f32 	%f178, %f177, 0f3FB8AA3B;
	ex2.approx.f32 	%f179, %f178;
	sub.f32 	%f180, %f113, %f176;
	mul.f32 	%f181, %f180, 0f3FB8AA3B;
	ex2.approx.f32 	%f182, %f181;
	mul.f32 	%f183, %f182, 0f00000000;
	fma.rn.f32 	%f184, %f175, %f179, %f183;
	st.global.f32 	[%rd45], %f176;
	st.global.f32 	[%rd46], %f184;
	add.s64 	%rd47, %rd45, %rd34;
	ld.global.f32 	%f185, [%rd47];
	add.s64 	%rd48, %rd46, %rd34;
	ld.global.f32 	%f186, [%rd48];
	max.f32 	%f187, %f185, 0fFF800000;
	sub.f32 	%f188, %f185, %f187;
	mul.f32 	%f189, %f188, 0f3FB8AA3B;
	ex2.approx.f32 	%f190, %f189;
	sub.f32 	%f191, %f113, %f187;
	mul.f32 	%f192, %f191, 0f3FB8AA3B;
	ex2.approx.f32 	%f193, %f192;
	mul.f32 	%f194, %f193, 0f00000000;
	fma.rn.f32 	%f195, %f186, %f190, %f194;
	st.global.f32 	[%rd47], %f187;
	st.global.f32 	[%rd48], %f195;
	add.s32 	%r353, %r353, 8;
	and.b32  	%r355, %r115, 2147483640;
	setp.ne.s32 	%p14, %r353, %r355;
	@%p14 bra 	$L__BB0_111;
$L__BB0_112:
	and.b32  	%r106, %r115, 7;
	setp.eq.s32 	%p15, %r106, 0;
	@%p15 bra 	$L__BB0_120;
	add.s32 	%r155, %r106, -1;
	setp.lt.u32 	%p16, %r155, 3;
	@%p16 bra 	$L__BB0_115;
	mad.lo.s32 	%r156, %r355, %r117, %r7;
	mul.wide.s32 	%rd49, %r156, 4;
	add.s64 	%rd50, %rd6, %rd49;
	ld.global.f32 	%f196, [%rd50];
	add.s64 	%rd51, %rd5, %rd49;
	ld.global.f32 	%f197, [%rd51];
	max.f32 	%f198, %f196, 0fFF800000;
	sub.f32 	%f199, %f196, %f198;
	mul.f32 	%f200, %f199, 0f3FB8AA3B;
	ex2.approx.f32 	%f201, %f200;
	mov.f32 	%f202, 0fFF800000;
	sub.f32 	%f203, %f202, %f198;
	mul.f32 	%f204, %f203, 0f3FB8AA3B;
	ex2.approx.f32 	%f205, %f204;
	mul.f32 	%f206, %f205, 0f00000000;
	fma.rn.f32 	%f207, %f197, %f201, %f206;
	st.global.f32 	[%rd50], %f198;
	st.global.f32 	[%rd51], %f207;
	mul.wide.s32 	%rd52, %r117, 4;
	add.s64 	%rd53, %rd50, %rd52;
	ld.global.f32 	%f208, [%rd53];
	add.s64 	%rd54, %rd51, %rd52;
	ld.global.f32 	%f209, [%rd54];
	max.f32 	%f210, %f208, 0fFF800000;
	sub.f32 	%f211, %f208, %f210;
	mul.f32 	%f212, %f211, 0f3FB8AA3B;
	ex2.approx.f32 	%f213, %f212;
	sub.f32 	%f214, %f202, %f210;
	mul.f32 	%f215, %f214, 0f3FB8AA3B;
	ex2.approx.f32 	%f216, %f215;
	mul.f32 	%f217, %f216, 0f00000000;
	fma.rn.f32 	%f218, %f209, %f213, %f217;
	st.global.f32 	[%rd53], %f210;
	st.global.f32 	[%rd54], %f218;
	add.s64 	%rd55, %rd53, %rd52;
	ld.global.f32 	%f219, [%rd55];
	add.s64 	%rd56, %rd54, %rd52;
	ld.global.f32 	%f220, [%rd56];
	max.f32 	%f221, %f219, 0fFF800000;
	sub.f32 	%f222, %f219, %f221;
	mul.f32 	%f223, %f222, 0f3FB8AA3B;
	ex2.approx.f32 	%f224, %f223;
	sub.f32 	%f225, %f202, %f221;
	mul.f32 	%f226, %f225, 0f3FB8AA3B;
	ex2.approx.f32 	%f227, %f226;
	mul.f32 	%f228, %f227, 0f00000000;
	fma.rn.f32 	%f229, %f220, %f224, %f228;
	st.global.f32 	[%rd55], %f221;
	st.global.f32 	[%rd56], %f229;
	add.s64 	%rd57, %rd55, %rd52;
	ld.global.f32 	%f230, [%rd57];
	add.s64 	%rd58, %rd56, %rd52;
	ld.global.f32 	%f231, [%rd58];
	max.f32 	%f232, %f230, 0fFF800000;
	sub.f32 	%f233, %f230, %f232;
	mul.f32 	%f234, %f233, 0f3FB8AA3B;
	ex2.approx.f32 	%f235, %f234;
	sub.f32 	%f236, %f202, %f232;
	mul.f32 	%f237, %f236, 0f3FB8AA3B;
	ex2.approx.f32 	%f238, %f237;
	mul.f32 	%f239, %f238, 0f00000000;
	fma.rn.f32 	%f240, %f231, %f235, %f239;
	st.global.f32 	[%rd57], %f232;
	st.global.f32 	[%rd58], %f240;
	add.s32 	%r355, %r355, 4;
$L__BB0_115:
	and.b32  	%r157, %r115, 3;
	setp.eq.s32 	%p17, %r157, 0;
	@%p17 bra 	$L__BB0_120;
	setp.eq.s32 	%p18, %r157, 1;
	@%p18 bra 	$L__BB0_118;
	mad.lo.s32 	%r158, %r355, %r117, %r7;
	mul.wide.s32 	%rd59, %r158, 4;
	add.s64 	%rd60, %rd6, %rd59;
	ld.global.f32 	%f241, [%rd60];
	add.s64 	%rd61, %rd5, %rd59;
	ld.global.f32 	%f242, [%rd61];
	max.f32 	%f243, %f241, 0fFF800000;
	sub.f32 	%f244, %f241, %f243;
	mul.f32 	%f245, %f244, 0f3FB8AA3B;
	ex2.approx.f32 	%f246, %f245;
	mov.f32 	%f247, 0fFF800000;
	sub.f32 	%f248, %f247, %f243;
	mul.f32 	%f249, %f248, 0f3FB8AA3B;
	ex2.approx.f32 	%f250, %f249;
	mul.f32 	%f251, %f250, 0f00000000;
	fma.rn.f32 	%f252, %f242, %f246, %f251;
	st.global.f32 	[%rd60], %f243;
	st.global.f32 	[%rd61], %f252;
	mul.wide.s32 	%rd62, %r117, 4;
	add.s64 	%rd63, %rd60, %rd62;
	ld.global.f32 	%f253, [%rd63];
	add.s64 	%rd64, %rd61, %rd62;
	ld.global.f32 	%f254, [%rd64];
	max.f32 	%f255, %f253, 0fFF800000;
	sub.f32 	%f256, %f253, %f255;
	mul.f32 	%f257, %f256, 0f3FB8AA3B;
	ex2.approx.f32 	%f258, %f257;
	sub.f32 	%f259, %f247, %f255;
	mul.f32 	%f260, %f259, 0f3FB8AA3B;
	ex2.approx.f32 	%f261, %f260;
	mul.f32 	%f262, %f261, 0f00000000;
	fma.rn.f32 	%f263, %f254, %f258, %f262;
	st.global.f32 	[%rd63], %f255;
	st.global.f32 	[%rd64], %f263;
	add.s32 	%r355, %r355, 2;
$L__BB0_118:
	and.b32  	%r159, %r115, 1;
	setp.eq.b32 	%p19, %r159, 1;
	not.pred 	%p20, %p19;
	@%p20 bra 	$L__BB0_120;
	mad.lo.s32 	%r160, %r355, %r117, %r7;
	mul.wide.s32 	%rd65, %r160, 4;
	add.s64 	%rd66, %rd6, %rd65;
	ld.global.f32 	%f264, [%rd66];
	add.s64 	%rd67, %rd5, %rd65;
	ld.global.f32 	%f265, [%rd67];
	max.f32 	%f266, %f264, 0fFF800000;
	sub.f32 	%f267, %f264, %f266;
	mul.f32 	%f268, %f267, 0f3FB8AA3B;
	ex2.approx.f32 	%f269, %f268;
	mov.f32 	%f270, 0fFF800000;
	sub.f32 	%f271, %f270, %f266;
	mul.f32 	%f272, %f271, 0f3FB8AA3B;
	ex2.approx.f32 	%f273, %f272;
	mul.f32 	%f274, %f273, 0f00000000;
	fma.rn.f32 	%f275, %f265, %f269, %f274;
	st.global.f32 	[%rd66], %f266;
	st.global.f32 	[%rd67], %f275;
$L__BB0_120:
	ld.param.u32 	%r312, [_Z14forward_kernelPKfS0_S0_iiiiiifPfS1_S1__param_5];
	bar.sync 	0;
	add.s32 	%r313, %r313, 1;
	setp.ne.s32 	%p86, %r313, %r312;
	@%p86 bra 	$L__BB0_2;
$L__BB0_121:
	ret;

}


// ===== COMPILED SASS (sm_100) =====

	.target	sm_100

	.elftype	@"ET_EXEC"


//--------------------- .note.nv.tkinfo           --------------------------
	.section	.note.nv.tkinfo,"",@"SHT_NOTE"
	.sectionflags	@"SHF_NOTE_NV_TKINFO"
	.tkinfo
        /*0018*/ 	.word	0x00000002
        /*0030*/ 	.string	""
        /*0030*/ 	.string	"ptxas"
        /*0030*/ 	.string	"Cuda compilation tools, release 13.0, V13.0.88"
        /*0030*/ 	.string	"Build cuda_13.0.r13.0/compiler.36424714_0"
        /*0030*/ 	.string	"-arch sm_100 -m 64 "



//--------------------- .note.nv.cuinfo           --------------------------
	.section	.note.nv.cuinfo,"",@"SHT_NOTE"
	.sectionflags	@"SHF_NOTE_NV_CUINFO"
        /*0018*/ 	.short	0x0002
        /*001a*/ 	.short	0x0064
        /*001c*/ 	.short	0x0082
	.zero		2


//--------------------- .nv.info                  --------------------------
	.section	.nv.info,"",@"SHT_CUDA_INFO"
	.align	4


	//----- nvinfo : EIATTR_REGCOUNT
	.align		4
        /*0000*/ 	.byte	0x04, 0x2f
        /*0002*/ 	.short	(.L_1 - .L_0)
	.align		4
.L_0:
        /*0004*/ 	.word	index@(_Z14forward_kernelPKfS0_S0_iiiiiifPfS1_S1_)
        /*0008*/ 	.word	0x00000020


	//----- nvinfo : EIATTR_FRAME_SIZE
	.align		4
.L_1:
        /*000c*/ 	.byte	0x04, 0x11
        /*000e*/ 	.short	(.L_3 - .L_2)
	.align		4
.L_2:
        /*0010*/ 	.word	index@($__internal_0_$__cuda_sm20_rcp_rn_f32_slowpath)
        /*0014*/ 	.word	0x00000000


	//----- nvinfo : EIATTR_FRAME_SIZE
	.align		4
.L_3:
        /*0018*/ 	.byte	0x04, 0x11
        /*001a*/ 	.short	(.L_5 - .L_4)
	.align		4
.L_4:
        /*001c*/ 	.word	index@(_Z14forward_kernelPKfS0_S0_iiiiiifPfS1_S1_)
        /*0020*/ 	.word	0x00000000


	//----- nvinfo : EIATTR_MIN_STACK_SIZE
	.align		4
.L_5:
        /*0024*/ 	.byte	0x04, 0x12
        /*0026*/ 	.short	(.L_7 - .L_6)
	.align		4
.L_6:
        /*0028*/ 	.word	index@(_Z14forward_kernelPKfS0_S0_iiiiiifPfS1_S1_)
        /*002c*/ 	.word	0x00000000
.L_7:


//--------------------- .nv.compat                --------------------------
	.section	.nv.compat,"",@"SHT_CUDA_COMPAT_INFO"
	.align	4
        /*0000*/ 	.byte	0x02, 0x09, 0x00, 0x00, 0x02, 0x02, 0x01, 0x00, 0x02, 0x05, 0x05, 0x00, 0x03, 0x07, 0x01, 0x01
        /*0010*/ 	.byte	0x02, 0x03, 0x00, 0x00, 0x02, 0x06, 0x01, 0x00, 0x04, 0x0b, 0x08, 0x00, 0x01, 0x00, 0x00, 0x00
        /*0020*/ 	.byte	0x00, 0x00, 0x00, 0x00


//--------------------- .nv.info._Z14forward_kernelPKfS0_S0_iiiiiifPfS1_S1_ --------------------------
	.section	.nv.info._Z14forward_kernelPKfS0_S0_iiiiiifPfS1_S1_,"",@"SHT_CUDA_INFO"
	.sectionflags	@""
	.align	4


	//----- nvinfo : EIATTR_CUDA_API_VERSION
	.align		4
        /*0000*/ 	.byte	0x04, 0x37
        /*0002*/ 	.short	(.L_9 - .L_8)
.L_8:
        /*0004*/ 	.word	0x00000082


	//----- nvinfo : EIATTR_KPARAM_INFO
	.align		4
.L_9:
        /*0008*/ 	.byte	0x04, 0x17
        /*000a*/ 	.short	(.L_11 - .L_10)
.L_10:
        /*000c*/ 	.word	0x00000000
        /*0010*/ 	.short	0x000c
        /*0012*/ 	.short	0x0048
        /*0014*/ 	.byte	0x00, 0xf5, 0x21, 0x00


	//----- nvinfo : EIATTR_KPARAM_INFO
	.align		4
.L_11:
        /*0018*/ 	.byte	0x04, 0x17
        /*001a*/ 	.short	(.L_13 - .L_12)
.L_12:
        /*001c*/ 	.word	0x00000000
        /*0020*/ 	.short	0x000b
        /*0022*/ 	.short	0x0040
        /*0024*/ 	.byte	0x00, 0xf5, 0x21, 0x00


	//----- nvinfo : EIATTR_KPARAM_INFO
	.align		4
.L_13:
        /*0028*/ 	.byte	0x04, 0x17
        /*002a*/ 	.short	(.L_15 - .L_14)
.L_14:
        /*002c*/ 	.word	0x00000000
        /*0030*/ 	.short	0x000a
        /*0032*/ 	.short	0x0038
        /*0034*/ 	.byte	0x00, 0xf5, 0x21, 0x00


	//----- nvinfo : EIATTR_KPARAM_INFO
	.align		4
.L_15:
        /*0038*/ 	.byte	0x04, 0x17
        /*003a*/ 	.short	(.L_17 - .L_16)
.L_16:
        /*003c*/ 	.word	0x00000000
        /*0040*/ 	.short	0x0009
        /*0042*/ 	.short	0x0030
        /*0044*/ 	.byte	0x00, 0xf0, 0x11, 0x00


	//----- nvinfo : EIATTR_KPARAM_INFO
	.align		4
.L_17:
        /*0048*/ 	.byte	0x04, 0x17
        /*004a*/ 	.short	(.L_19 - .L_18)
.L_18:
        /*004c*/ 	.word	0x00000000
        /*0050*/ 	.short	0x0008
        /*0052*/ 	.short	0x002c
        /*0054*/ 	.byte	0x00, 0xf0, 0x11, 0x00


	//----- nvinfo : EIATTR_KPARAM_INFO
	.align		4
.L_19:
        /*0058*/ 	.byte	0x04, 0x17
        /*005a*/ 	.short	(.L_21 - .L_20)
.L_20:
        /*005c*/ 	.word	0x00000000
        /*0060*/ 	.short	0x0007
        /*0062*/ 	.short	0x0028
        /*0064*/ 	.byte	0x00, 0xf0, 0x11, 0x00


	//----- nvinfo : EIATTR_KPARAM_INFO
	.align		4
.L_21:
        /*0068*/ 	.byte	0x04, 0x17
        /*006a*/ 	.short	(.L_23 - .L_22)
.L_22:
        /*006c*/ 	.word	0x00000000
        /*0070*/ 	.short	0x0006
        /*0072*/ 	.short	0x0024
        /*0074*/ 	.byte	0x00, 0xf0, 0x11, 0x00


	//----- nvinfo : EIATTR_KPARAM_INFO
	.align		4
.L_23:
        /*0078*/ 	.byte	0x04, 0x17
        /*007a*/ 	.short	(.L_25 - .L_24)
.L_24:
        /*007c*/ 	.word	0x00000000
        /*0080*/ 	.short	0x0005
        /*0082*/ 	.short	0x0020
        /*0084*/ 	.byte	0x00, 0xf0, 0x11, 0x00


	//----- nvinfo : EIATTR_KPARAM_INFO
	.align		4
.L_25:
        /*0088*/ 	.byte	0x04, 0x17
        /*008a*/ 	.short	(.L_27 - .L_26)
.L_26:
        /*008c*/ 	.word	0x00000000
        /*0090*/ 	.short	0x0004
        /*0092*/ 	.short	0x001c
        /*0094*/ 	.byte	0x00, 0xf0, 0x11, 0x00


	//----- nvinfo : EIATTR_KPARAM_INFO
	.align		4
.L_27:
        /*0098*/ 	.byte	0x04, 0x17
        /*009a*/ 	.short	(.L_29 - .L_28)
.L_28:
        /*009c*/ 	.word	0x00000000
        /*00a0*/ 	.short	0x0003
        /*00a2*/ 	.short	0x0018
        /*00a4*/ 	.byte	0x00, 0xf0, 0x11, 0x00


	//----- nvinfo : EIATTR_KPARAM_INFO
	.align		4
.L_29:
        /*00a8*/ 	.byte	0x04, 0x17
        /*00aa*/ 	.short	(.L_31 - .L_30)
.L_30:
        /*00ac*/ 	.word	0x00000000
        /*00b0*/ 	.short	0x0002
        /*00b2*/ 	.short	0x0010
        /*00b4*/ 	.byte	0x00, 0xf5, 0x21, 0x00


	//----- nvinfo : EIATTR_KPARAM_INFO
	.align		4
.L_31:
        /*00b8*/ 	.byte	0x04, 0x17
        /*00ba*/ 	.short	(.L_33 - .L_32)
.L_32:
        /*00bc*/ 	.word	0x00000000
        /*00c0*/ 	.short	0x0001
        /*00c2*/ 	.short	0x0008
        /*00c4*/ 	.byte	0x00, 0xf5, 0x21, 0x00


	//----- nvinfo : EIATTR_KPARAM_INFO
	.align		4
.L_33:
        /*00c8*/ 	.byte	0x04, 0x17
        /*00ca*/ 	.short	(.L_35 - .L_34)
.L_34:
        /*00cc*/ 	.word	0x00000000
        /*00d0*/ 	.short	0x0000
        /*00d2*/ 	.short	0x0000
        /*00d4*/ 	.byte	0x00, 0xf5, 0x21, 0x00


	//----- nvinfo : EIATTR_SPARSE_MMA_MASK
	.align		4
.L_35:
        /*00d8*/ 	.byte	0x03, 0x50
        /*00da*/ 	.short	0x0000


	//----- nvinfo : EIATTR_MAXREG_COUNT
	.align		4
        /*00dc*/ 	.byte	0x03, 0x1b
        /*00de*/ 	.short	0x00ff


	//----- nvinfo : EIATTR_NUM_BARRIERS
	.align		4
        /*00e0*/ 	.byte	0x02, 0x4c
        /*00e2*/ 	.byte	0x01
	.zero		1


	//----- nvinfo : EIATTR_MERCURY_ISA_VERSION
	.align		4
        /*00e4*/ 	.byte	0x03, 0x5f
        /*00e6*/ 	.short	0x0101


	//----- nvinfo : EIATTR_VRC_CTA_INIT_COUNT
	.align		4
        /*00e8*/ 	.byte	0x02, 0x4a
	.zero		1
	.zero		1


	//----- nvinfo : EIATTR_EXIT_INSTR_OFFSETS
	.align		4
        /*00ec*/ 	.byte	0x04, 0x1c
        /*00ee*/ 	.short	(.L_37 - .L_36)


	//   ....[0]....
.L_36:
        /*00f0*/ 	.word	0x00000030


	//   ....[1]....
        /*00f4*/ 	.word	0x000060b0


	//----- nvinfo : EIATTR_CRS_STACK_SIZE
	.align		4
.L_37:
        /*00f8*/ 	.byte	0x04, 0x1e
        /*00fa*/ 	.short	(.L_39 - .L_38)
.L_38:
        /*00fc*/ 	.word	0x00000000


	//----- nvinfo : EIATTR_CBANK_PARAM_SIZE
	.align		4
.L_39:
        /*0100*/ 	.byte	0x03, 0x19
        /*0102*/ 	.short	0x0050


	//----- nvinfo : EIATTR_PARAM_CBANK
	.align		4
        /*0104*/ 	.byte	0x04, 0x0a
        /*0106*/ 	.short	(.L_41 - .L_40)
	.align		4
.L_40:
        /*0108*/ 	.word	index@(.nv.constant0._Z14forward_kernelPKfS0_S0_iiiiiifPfS1_S1_)
        /*010c*/ 	.short	0x0380
        /*010e*/ 	.short	0x0050


	//----- nvinfo : EIATTR_SW_WAR
	.align		4
.L_41:
        /*0110*/ 	.byte	0x04, 0x36
        /*0112*/ 	.short	(.L_43 - .L_42)
.L_42:
        /*0114*/ 	.word	0x00000008
.L_43:


//--------------------- .nv.callgraph             --------------------------
	.section	.nv.callgraph,"",@"SHT_CUDA_CALLGRAPH"
	.align	4
	.sectionentsize	8
	.align		4
        /*0000*/ 	.word	0x00000000
	.align		4
        /*0004*/ 	.word	0xffffffff
	.align		4
        /*0008*/ 	.word	0x00000000
	.align		4
        /*000c*/ 	.word	0xfffffffe
	.align		4
        /*0010*/ 	.word	0x00000000
	.align		4
        /*0014*/ 	.word	0xfffffffd
	.align		4
        /*0018*/ 	.word	0x00000000
	.align		4
        /*001c*/ 	.word	0xfffffffc


//--------------------- .text._Z14forward_kernelPKfS0_S0_iiiiiifPfS1_S1_ --------------------------
	.section	.text._Z14forward_kernelPKfS0_S0_iiiiiifPfS1_S1_,"ax",@progbits
	.align	128
        .global         _Z14forward_kernelPKfS0_S0_iiiiiifPfS1_S1_
        .type           _Z14forward_kernelPKfS0_S0_iiiiiifPfS1_S1_,@function
        .size           _Z14forward_kernelPKfS0_S0_iiiiiifPfS1_S1_,(.L_x_61 - _Z14forward_kernelPKfS0_S0_iiiiiifPfS1_S1_)
        .other          _Z14forward_kernelPKfS0_S0_iiiiiifPfS1_S1_,@"STO_CUDA_ENTRY STV_DEFAULT"
_Z14forward_kernelPKfS0_S0_iiiiiifPfS1_S1_:
.text._Z14forward_kernelPKfS0_S0_iiiiiifPfS1_S1_:
[----:B------:R-:W-:Y:S08]  /*0000*/  LDC R1, c[0x0][0x37c] ;  /* 0x0000df00ff017b82 */ /* 0x000ff00000000800 */
[----:B------:R-:W0:Y:S02]  /*0010*/  LDC R0, c[0x0][0x3a0] ;  /* 0x0000e800ff007b82 */ /* 0x000e240000000800 */
[----:B0-----:R-:W-:-:S13]  /*0020*/  ISETP.GE.AND P0, PT, R0, 0x1, PT ;  /* 0x000000010000780c */ /* 0x001fda0003f06270 */
[----:B------:R-:W-:Y:S05]  /*0030*/  @!P0 EXIT ;  /* 0x000000000000894d */ /* 0x000fea0003800000 */
[----:B------:R-:W0:Y:S01]  /*0040*/  S2R R3, SR_TID.X ;  /* 0x0000000000037919 */ /* 0x000e220000002100 */
[----:B------:R-:W1:Y:S01]  /*0050*/  S2UR UR4, SR_CTAID.Y ;  /* 0x00000000000479c3 */ /* 0x000e620000002600 */
[----:B------:R-:W2:Y:S01]  /*0060*/  LDCU UR11, c[0x0][0x3a8] ;  /* 0x00007500ff0b77ac */ /* 0x000ea20008000800 */
[----:B------:R-:W1:Y:S06]  /*0070*/  LDCU UR12, c[0x0][0x398] ;  /* 0x00007300ff0c77ac */ /* 0x000e6c0008000800 */
[----:B------:R-:W3:Y:S01]  /*0080*/  S2UR UR8, SR_CTAID.X ;  /* 0x00000000000879c3 */ /* 0x000ee20000002500 */
[----:B------:R-:W3:Y:S01]  /*0090*/  LDCU UR5, c[0x0][0x374] ;  /* 0x00006e80ff0577ac */ /* 0x000ee20008000800 */
[----:B------:R-:W4:Y:S06]  /*00a0*/  LDCU UR13, c[0x0][0x39c] ;  /* 0x00007380ff0d77ac */ /* 0x000f2c0008000800 */
[----:B------:R-:W5:Y:S01]  /*00b0*/  S2UR UR7, SR_CgaCtaId ;  /* 0x00000000000779c3 */ /* 0x000f620000008800 */
[----:B------:R-:W5:Y:S01]  /*00c0*/  LDCU UR16, c[0x0][0x3b0] ;  /* 0x00007600ff1077ac */ /* 0x000f620008000800 */
[----:B--2---:R-:W-:-:S02]  /*00d0*/  MOV R5, UR11 ;  /* 0x0000000b00057c02 */ /* 0x004fc40008000f00 */
[----:B------:R-:W-:Y:S01]  /*00e0*/  MOV R7, UR11 ;  /* 0x0000000b00077c02 */ /* 0x000fe20008000f00 */
[----:B------:R-:W-:Y:S01]  /*00f0*/  UMOV UR6, 0x400 ;  /* 0x0000040000067882 */ /* 0x000fe20000000000 */
[----:B------:R-:W-:Y:S02]  /*0100*/  ULOP3.LUT UR20, UR11, 0x7, URZ, 0xc0, !UPT ;  /* 0x000000070b147892 */ /* 0x000fe4000f8ec0ff */
[----:B-1----:R-:W-:Y:S02]  /*0110*/  UIMAD UR4, UR4, UR12, URZ ;  /* 0x0000000c040472a4 */ /* 0x002fe4000f8e02ff */
[----:B------:R-:W-:Y:S02]  /*0120*/  ULOP3.LUT UR19, UR11, 0x3, URZ, 0xc0, !UPT ;  /* 0x000000030b137892 */ /* 0x000fe4000f8ec0ff */
[----:B------:R-:W-:Y:S01]  /*0130*/  UIADD3 UR21, UPT, UPT, UR11, -0x1, URZ ;  /* 0xffffffff0b157890 */ /* 0x000fe2000fffe0ff */
[----:B0-----:R-:W-:Y:S01]  /*0140*/  SHF.L.U32 R0, R3, 0x2, RZ ;  /* 0x0000000203007819 */ /* 0x001fe200000006ff */
[----:B---3--:R-:W-:-:S02]  /*0150*/  UIMAD UR5, UR5, UR8, URZ ;  /* 0x00000008050572a4 */ /* 0x008fc4000f8e02ff */
[----:B----4-:R-:W-:Y:S01]  /*0160*/  UIMAD UR17, UR11, UR13, URZ ;  /* 0x0000000d0b1172a4 */ /* 0x010fe2000f8e02ff */
[-C--:B------:R-:W-:Y:S01]  /*0170*/  LEA R2, R5, R0.reuse, 0x2 ;  /* 0x0000000005027211 */ /* 0x080fe200078e10ff */
[----:B------:R-:W-:Y:S01]  /*0180*/  UIMAD UR4, UR5, UR12, UR4 ;  /* 0x0000000c050472a4 */ /* 0x000fe2000f8e0204 */
[----:B------:R-:W-:Y:S01]  /*0190*/  LEA R0, R7, R0, 0x3 ;  /* 0x0000000007007211 */ /* 0x000fe200078e18ff */
[----:B------:R-:W-:Y:S02]  /*01a0*/  ULOP3.LUT UR24, UR13, 0x7, URZ, 0xc0, !UPT ;  /* 0x000000070d187892 */ /* 0x000fe4000f8ec0ff */
[----:B------:R-:W-:Y:S01]  /*01b0*/  MOV R7, UR13 ;  /* 0x0000000d00077c02 */ /* 0x000fe20008000f00 */
[----:B-----5:R-:W-:Y:S01]  /*01c0*/  ULEA UR6, UR7, UR6, 0x18 ;  /* 0x0000000607067291 */ /* 0x020fe2000f8ec0ff */
[----:B------:R-:W-:Y:S01]  /*01d0*/  MOV R5, UR13 ;  /* 0x0000000d00057c02 */ /* 0x000fe20008000f00 */
[----:B------:R-:W-:Y:S01]  /*01e0*/  ULOP3.LUT UR8, UR11, 0x7ffffff8, URZ, 0xc0, !UPT ;  /* 0x7ffffff80b087892 */ /* 0x000fe2000f8ec0ff */
[----:B------:R-:W-:Y:S01]  /*01f0*/  IADD3 R4, PT, PT, R3, UR4, RZ ;  /* 0x0000000403047c10 */ /* 0x000fe2000fffe0ff */
[----:B------:R-:W-:-:S02]  /*0200*/  ULEA UR28, UR17, UR6, 0x2 ;  /* 0x00000006111c7291 */ /* 0x000fc4000f8e10ff */
[----:B------:R-:W-:Y:S01]  /*0210*/  IMAD R6, R0, R7, UR6 ;  /* 0x0000000600067e24 */ /* 0x000fe2000f8e0207 */
[----:B------:R-:W-:Y:S01]  /*0220*/  MOV R7, UR4 ;  /* 0x0000000400077c02 */ /* 0x000fe20008000f00 */
[----:B------:R-:W-:Y:S01]  /*0230*/  IMAD R5, R2, R5, UR6 ;  /* 0x0000000602057e24 */ /* 0x000fe2000f8e0205 */
[----:B------:R-:W-:Y:S01]  /*0240*/  ULEA UR29, UR17, UR28, 0x2 ;  /* 0x0000001c111d7291 */ /* 0x000fe2000f8e10ff */
[----:B------:R-:W-:Y:S02]  /*0250*/  IMAD R0, R3, UR13, RZ ;  /* 0x0000000d03007c24 */ /* 0x000fe4000f8e02ff */
[----:B------:R-:W-:Y:S01]  /*0260*/  FMUL R2, RZ, UR16 ;  /* 0x00000010ff027c20 */ /* 0x000fe20008400000 */
[----:B------:R-:W-:Y:S01]  /*0270*/  IADD3 R6, PT, PT, R6, 0x10, RZ ;  /* 0x0000001006067810 */ /* 0x000fe20007ffe0ff */
[----:B------:R-:W0:Y:S01]  /*0280*/  LDCU.64 UR14, c[0x0][0x358] ;  /* 0x00006b00ff0e77ac */ /* 0x000e220008000a00 */
[----:B------:R-:W-:Y:S01]  /*0290*/  IADD3 R5, PT, PT, R5, 0x10, RZ ;  /* 0x0000001005057810 */ /* 0x000fe20007ffe0ff */
[----:B------:R-:W-:Y:S01]  /*02a0*/  IMAD R7, R7, UR13, R0 ;  /* 0x0000000d07077c24 */ /* 0x000fe2000f8e0200 */
[----:B------:R-:W-:-:S02]  /*02b0*/  UIADD3 UR25, UPT, UPT, UR13, -0x1, URZ ;  /* 0xffffffff0d197890 */ /* 0x000fc4000fffe0ff */
[----:B------:R-:W-:Y:S02]  /*02c0*/  ULOP3.LUT UR23, UR13, 0x3, URZ, 0xc0, !UPT ;  /* 0x000000030d177892 */ /* 0x000fe4000f8ec0ff */
[----:B------:R-:W-:Y:S02]  /*02d0*/  ULOP3.LUT UR22, UR13, 0xf, URZ, 0xc0, !UPT ;  /* 0x0000000f0d167892 */ /* 0x000fe4000f8ec0ff */
[----:B------:R-:W-:Y:S02]  /*02e0*/  ULOP3.LUT UR9, UR13, 0x7ffffff8, URZ, 0xc0, !UPT ;  /* 0x7ffffff80d097892 */ /* 0x000fe4000f8ec0ff */
[----:B------:R-:W-:Y:S02]  /*02f0*/  ULOP3.LUT UR18, UR13, 0x1, URZ, 0xc0, !UPT ;  /* 0x000000010d127892 */ /* 0x000fe4000f8ec0ff */
[----:B------:R-:W-:Y:S02]  /*0300*/  ULOP3.LUT UR11, UR11, 0x1, URZ, 0xc0, !UPT ;  /* 0x000000010b0b7892 */ /* 0x000fe4000f8ec0ff */
[----:B------:R-:W-:-:S02]  /*0310*/  ULOP3.LUT UR10, UR13, 0x7ffffff0, URZ, 0xc0, !UPT ;  /* 0x7ffffff00d0a7892 */ /* 0x000fc4000f8ec0ff */
[----:B------:R-:W-:Y:S02]  /*0320*/  UIADD3 UR27, UPT, UPT, UR24, -0x1, URZ ;  /* 0xffffffff181b7890 */ /* 0x000fe4000fffe0ff */
[----:B------:R-:W-:Y:S02]  /*0330*/  UIADD3 UR26, UPT, UPT, UR20, -0x1, URZ ;  /* 0xffffffff141a7890 */ /* 0x000fe4000fffe0ff */
[----:B------:R-:W-:Y:S02]  /*0340*/  UIADD3 UR30, UPT, UPT, UR19, -0x1, URZ ;  /* 0xffffffff131e7890 */ /* 0x000fe4000fffe0ff */
[----:B------:R-:W-:Y:S01]  /*0350*/  ULEA UR31, UR17, UR29, 0x2 ;  /* 0x0000001d111f7291 */ /* 0x000fe2000f8e10ff */
[----:B0-----:R-:W-:-:S11]  /*0360*/  UMOV UR4, URZ ;  /* 0x000000ff00047c82 */ /* 0x001fd60008000000 */
.L_x_55:
[----:B0-----:R-:W0:Y:S02]  /*0370*/  LDCU UR6, c[0x0][0x39c] ;  /* 0x00007380ff0677ac */ /* 0x001e240008000800 */
[----:B0-----:R-:W-:-:S09]  /*0380*/  UISETP.GE.AND UP0, UPT, UR6, 0x1, UPT ;  /* 0x000000010600788c */ /* 0x001fd2000bf06270 */
[----:B-1234-:R-:W-:Y:S05]  /*0390*/  BRA.U !UP0, `(.L_x_0) ;  /* 0x0000000508d87547 */ /* 0x01efea000b800000 */
[----:B------:R-:W-:Y:S01]  /*03a0*/  UISETP.GE.U32.AND UP1, UPT, UR25, 0x7, UPT ;  /* 0x000000071900788c */ /* 0x000fe2000bf26070 */
[----:B------:R-:W-:Y:S01]  /*03b0*/  MOV R12, UR4 ;  /* 0x00000004000c7c02 */ /* 0x000fe20008000f00 */
[----:B------:R-:W-:-:S04]  /*03c0*/  UMOV UR5, URZ ;  /* 0x000000ff00057c82 */ /* 0x000fc80008000000 */
[----:B------:R-:W-:-:S03]  /*03d0*/  IMAD R12, R12, UR17, R7 ;  /* 0x000000110c0c7c24 */ /* 0x000fc6000f8e0207 */
[----:B------:R-:W-:Y:S05]  /*03e0*/  BRA.U !UP1, `(.L_x_1) ;  /* 0x0000000109c07547 */ /* 0x000fea000b800000 */
[----:B------:R-:W-:Y:S01]  /*03f0*/  ULOP3.LUT UR9, UR6, 0x7ffffff8, URZ, 0xc0, !UPT ;  /* 0x7ffffff806097892 */ /* 0x000fe2000f8ec0ff */
[----:B------:R-:W-:Y:S02]  /*0400*/  MOV R14, R6 ;  /* 0x00000006000e7202 */ /* 0x000fe40000000f00 */
[----:B------:R-:W-:Y:S01]  /*0410*/  MOV R13, R5 ;  /* 0x00000005000d7202 */ /* 0x000fe20000000f00 */
[----:B------:R-:W-:Y:S01]  /*0420*/  UIADD3 UR5, UPT, UPT, -UR9, URZ, URZ ;  /* 0x000000ff09057290 */ /* 0x000fe2000fffe1ff */
[----:B------:R-:W-:-:S11]  /*0430*/  MOV R15, R12 ;  /* 0x0000000c000f7202 */ /* 0x000fd60000000f00 */
.L_x_2:
[----:B------:R-:W0:Y:S08]  /*0440*/  LDC.64 R10, c[0x0][0x388] ;  /* 0x0000e200ff0a7b82 */ /* 0x000e300000000a00 */
[----:B------:R-:W1:Y:S01]  /*0450*/  LDC.64 R8, c[0x0][0x390] ;  /* 0x0000e400ff087b82 */ /* 0x000e620000000a00 */
[----:B0-----:R-:W-:-:S05]  /*0460*/  IMAD.WIDE R10, R15, 0x4, R10 ;  /* 0x000000040f0a7825 */ /* 0x001fca00078e020a */
[----:B------:R-:W2:Y:S01]  /*0470*/  LDG.E R28, desc[UR14][R10.64] ;  /* 0x0000000e0a1c7981 */ /* 0x000ea2000c1e1900 */
[----:B-1----:R-:W-:-:S03]  /*0480*/  IMAD.WIDE R8, R15, 0x4, R8 ;  /* 0x000000040f087825 */ /* 0x002fc600078e0208 */
[----:B------:R-:W3:Y:S04]  /*0490*/  LDG.E R16, desc[UR14][R10.64+0x4] ;  /* 0x0000040e0a107981 */ /* 0x000ee8000c1e1900 */
[----:B------:R-:W4:Y:S04]  /*04a0*/  LDG.E R19, desc[UR14][R8.64] ;  /* 0x0000000e08137981 */ /* 0x000f28000c1e1900 */
[----:B------:R-:W5:Y:S04]  /*04b0*/  LDG.E R17, desc[UR14][R8.64+0x4] ;  /* 0x0000040e08117981 */ /* 0x000f68000c1e1900 */
        /* <DEDUP_REMOVED lines=11> */
[----:B--2---:R-:W-:Y:S04]  /*0570*/  STS [R13+-0x10], R28 ;  /* 0xfffff01c0d007388 */ /* 0x004fe80000000800 */
[----:B----4-:R0:W-:Y:S04]  /*0580*/  STS [R14+-0x10], R19 ;  /* 0xfffff0130e007388 */ /* 0x0101e80000000800 */
[----:B0-----:R-:W2:Y:S01]  /*0590*/  LDG.E R19, desc[UR14][R8.64+0x1c] ;  /* 0x00001c0e08137981 */ /* 0x001ea2000c1e1900 */
[----:B------:R-:W-:-:S03]  /*05a0*/  UIADD3 UR5, UPT, UPT, UR5, 0x8, URZ ;  /* 0x0000000805057890 */ /* 0x000fc6000fffe0ff */
[----:B---3--:R-:W-:Y:S01]  /*05b0*/  STS [R13+-0xc], R16 ;  /* 0xfffff4100d007388 */ /* 0x008fe20000000800 */
[----:B------:R-:W-:-:S03]  /*05c0*/  UISETP.NE.AND UP1, UPT, UR5, URZ, UPT ;  /* 0x000000ff0500728c */ /* 0x000fc6000bf25270 */
[----:B-----5:R-:W-:Y:S04]  /*05d0*/  STS [R14+-0xc], R17 ;  /* 0xfffff4110e007388 */ /* 0x020fe80000000800 */
[----:B------:R-:W-:Y:S04]  /*05e0*/  STS [R13+-0x8], R24 ;  /* 0xfffff8180d007388 */ /* 0x000fe80000000800 */
[----:B------:R-:W-:Y:S04]  /*05f0*/  STS [R14+-0x8], R21 ;  /* 0xfffff8150e007388 */ /* 0x000fe80000000800 */
[----:B------:R-:W-:Y:S04]  /*0600*/  STS [R13+-0x4], R26 ;  /* 0xfffffc1a0d007388 */ /* 0x000fe80000000800 */
[----:B------:R-:W-:Y:S04]  /*0610*/  STS [R14+-0x4], R23 ;  /* 0xfffffc170e007388 */ /* 0x000fe80000000800 */
[----:B------:R-:W-:Y:S04]  /*0620*/  STS [R13], R22 ;  /* 0x000000160d007388 */ /* 0x000fe80000000800 */
[----:B------:R-:W-:Y:S04]  /*0630*/  STS [R14], R25 ;  /* 0x000000190e007388 */ /* 0x000fe80000000800 */
[----:B------:R-:W-:Y:S04]  /*0640*/  STS [R13+0x4], R20 ;  /* 0x000004140d007388 */ /* 0x000fe80000000800 */
[----:B------:R-:W-:Y:S04]  /*0650*/  STS [R14+0x4], R27 ;  /* 0x0000041b0e007388 */ /* 0x000fe80000000800 */
[----:B------:R-:W-:Y:S01]  /*0660*/  STS [R13+0x8], R18 ;  /* 0x000008120d007388 */ /* 0x000fe20000000800 */
[----:B------:R-:W-:-:S03]  /*0670*/  IADD3 R15, PT, PT, R15, 0x8, RZ ;  /* 0x000000080f0f7810 */ /* 0x000fc60007ffe0ff */
[----:B------:R-:W-:Y:S04]  /*0680*/  STS [R14+0x8], R29 ;  /* 0x0000081d0e007388 */ /* 0x000fe80000000800 */
[----:B------:R0:W-:Y:S02]  /*0690*/  STS [R13+0xc], R10 ;  /* 0x00000c0a0d007388 */ /* 0x0001e40000000800 */
[----:B0-----:R-:W-:Y:S02]  /*06a0*/  IADD3 R13, PT, PT, R13, 0x20, RZ ;  /* 0x000000200d0d7810 */ /* 0x001fe40007ffe0ff */
[----:B--2---:R0:W-:Y:S02]  /*06b0*/  STS [R14+0xc], R19 ;  /* 0x00000c130e007388 */ /* 0x0041e40000000800 */
[----:B0-----:R-:W-:Y:S01]  /*06c0*/  IADD3 R14, PT, PT, R14, 0x20, RZ ;  /* 0x000000200e0e7810 */ /* 0x001fe20007ffe0ff */
[----:B------:R-:W-:Y:S06]  /*06d0*/  BRA.U UP1, `(.L_x_2) ;  /* 0xfffffffd01587547 */ /* 0x000fec000b83ffff */
[----:B------:R-:W-:-:S05]  /*06e0*/  UMOV UR5, UR9 ;  /* 0x0000000900057c82 */ /* 0x000fca0008000000 */
.L_x_1:
[----:B------:R-:W-:-:S09]  /*06f0*/  UISETP.NE.AND UP1, UPT, UR24, URZ, UPT ;  /* 0x000000ff1800728c */ /* 0x000fd2000bf25270 */
[----:B------:R-:W-:Y:S05]  /*0700*/  BRA.U !UP1, `(.L_x_0) ;  /* 0x0000000109fc7547 */ /* 0x000fea000b800000 */
[----:B------:R-:W-:Y:S02]  /*0710*/  UISETP.GE.U32.AND UP1, UPT, UR27, 0x3, UPT ;  /* 0x000000031b00788c */ /* 0x000fe4000bf26070 */
[----:B------:R-:W-:-:S07]  /*0720*/  UISETP.NE.AND UP2, UPT, UR23, URZ, UPT ;  /* 0x000000ff1700728c */ /* 0x000fce000bf45270 */
[----:B------:R-:W-:Y:S05]  /*0730*/  BRA.U !UP1, `(.L_x_3) ;  /* 0x0000000109647547 */ /* 0x000fea000b800000 */
[----:B------:R-:W0:Y:S01]  /*0740*/  LDC.64 R8, c[0x0][0x388] ;  /* 0x0000e200ff087b82 */ /* 0x000e220000000a00 */
[----:B------:R-:W-:-:S07]  /*0750*/  IADD3 R13, PT, PT, R12, UR5, RZ ;  /* 0x000000050c0d7c10 */ /* 0x000fce000fffe0ff */
[----:B------:R-:W1:Y:S01]  /*0760*/  LDC.64 R10, c[0x0][0x390] ;  /* 0x0000e400ff0a7b82 */ /* 0x000e620000000a00 */
[----:B0-----:R-:W-:-:S05]  /*0770*/  IMAD.WIDE R8, R13, 0x4, R8 ;  /* 0x000000040d087825 */ /* 0x001fca00078e0208 */
[----:B------:R-:W2:Y:S01]  /*0780*/  LDG.E R17, desc[UR14][R8.64+0x4] ;  /* 0x0000040e08117981 */ /* 0x000ea2000c1e1900 */
[----:B-1----:R-:W-:-:S03]  /*0790*/  IMAD.WIDE R10, R13, 0x4, R10 ;  /* 0x000000040d0a7825 */ /* 0x002fc600078e020a */
[----:B------:R-:W3:Y:S04]  /*07a0*/  LDG.E R21, desc[UR14][R8.64+0x8] ;  /* 0x0000080e08157981 */ /* 0x000ee8000c1e1900 */
[----:B------:R-:W4:Y:S04]  /*07b0*/  LDG.E R13, desc[UR14][R8.64] ;  /* 0x0000000e080d7981 */ /* 0x000f28000c1e1900 */
[----:B------:R-:W5:Y:S04]  /*07c0*/  LDG.E R15, desc[UR14][R10.64] ;  /* 0x0000000e0a0f7981 */ /* 0x000f68000c1e1900 */
[----:B------:R-:W3:Y:S04]  /*07d0*/  LDG.E R19, desc[UR14][R10.64+0x4] ;  /* 0x0000040e0a137981 */ /* 0x000ee8000c1e1900 */
[----:B------:R-:W3:Y:S04]  /*07e0*/  LDG.E R23, desc[UR14][R10.64+0x8] ;  /* 0x0000080e0a177981 */ /* 0x000ee8000c1e1900 */
[----:B------:R-:W3:Y:S04]  /*07f0*/  LDG.E R25, desc[UR14][R8.64+0xc] ;  /* 0x00000c0e08197981 */ /* 0x000ee8000c1e1900 */
[----:B------:R-:W3:Y:S01]  /*0800*/  LDG.E R27, desc[UR14][R10.64+0xc] ;  /* 0x00000c0e0a1b7981 */ /* 0x000ee2000c1e1900 */
[----:B------:R-:W-:-:S04]  /*0810*/  IADD3 R14, PT, PT, R0, UR5, RZ ;  /* 0x00000005000e7c10 */ /* 0x000fc8000fffe0ff */
[C---:B------:R-:W-:Y:S02]  /*0820*/  LEA R16, R14.reuse, UR28, 0x2 ;  /* 0x0000001c0e107c11 */ /* 0x040fe4000f8e10ff */
[----:B------:R-:W-:Y:S01]  /*0830*/  LEA R14, R14, UR29, 0x2 ;  /* 0x0000001d0e0e7c11 */ /* 0x000fe2000f8e10ff */
[----:B------:R-:W-:Y:S02]  /*0840*/  UIADD3 UR5, UPT, UPT, UR5, 0x4, URZ ;  /* 0x0000000405057890 */ /* 0x000fe4000fffe0ff */
[----:B----4-:R0:W-:Y:S04]  /*0850*/  STS [R16], R13 ;  /* 0x0000000d10007388 */ /* 0x0101e80000000800 */
[----:B-----5:R0:W-:Y:S04]  /*0860*/  STS [R14], R15 ;  /* 0x0000000f0e007388 */ /* 0x0201e80000000800 */
[----:B--2---:R0:W-:Y:S04]  /*0870*/  STS [R16+0x4], R17 ;  /* 0x0000041110007388 */ /* 0x0041e80000000800 */
[----:B---3--:R0:W-:Y:S04]  /*0880*/  STS [R14+0x4], R19 ;  /* 0x000004130e007388 */ /* 0x0081e80000000800 */
[----:B------:R0:W-:Y:S04]  /*0890*/  STS [R16+0x8], R21 ;  /* 0x0000081510007388 */ /* 0x0001e80000000800 */
[----:B------:R0:W-:Y:S04]  /*08a0*/  STS [R14+0x8], R23 ;  /* 0x000008170e007388 */ /* 0x0001e80000000800 */
[----:B------:R0:W-:Y:S04]  /*08b0*/  STS [R16+0xc], R25 ;  /* 0x00000c1910007388 */ /* 0x0001e80000000800 */
[----:B------:R0:W-:Y:S02]  /*08c0*/  STS [R14+0xc], R27 ;  /* 0x00000c1b0e007388 */ /* 0x0001e40000000800 */
.L_x_3:
[----:B------:R-:W-:Y:S05]  /*08d0*/  BRA.U !UP2, `(.L_x_0) ;  /* 0x000000010a887547 */ /* 0x000fea000b800000 */
[----:B------:R-:W-:Y:S01]  /*08e0*/  ISETP.NE.AND P0, PT, RZ, UR18, PT ;  /* 0x00000012ff007c0c */ /* 0x000fe2000bf05270 */
[----:B------:R-:W-:Y:S01]  /*08f0*/  UISETP.NE.AND UP1, UPT, UR23, 0x1, UPT ;  /* 0x000000011700788c */ /* 0x000fe2000bf25270 */
[----:B------:R-:W-:Y:S01]  /*0900*/  HFMA2 R9, -RZ, RZ, 0, 2.384185791015625e-07 ;  /* 0x00000004ff097431 */ /* 0x000fe200000001ff */
[----:B------:R-:W-:-:S04]  /*0910*/  MOV R11, 0x4 ;  /* 0x00000004000b7802 */ /* 0x000fc80000000f00 */
[----:B------:R-:W-:-:S05]  /*0920*/  PLOP3.LUT P1, PT, PT, PT, UP1, 0x80, 0x8 ;  /* 0x000000000008781c */ /* 0x000fca0003f2f018 */
[----:B------:R-:W1:Y:S01]  /*0930*/  @UP1 LDCU.64 UR6, c[0x0][0x388] ;  /* 0x00007100ff0617ac */ /* 0x000e620008000a00 */
[----:B0-----:R-:W0:Y:S01]  /*0940*/  @P0 LDC.64 R16, c[0x0][0x388] ;  /* 0x0000e200ff100b82 */ /* 0x001e220000000a00 */
[----:B------:R-:W2:Y:S06]  /*0950*/  @UP1 LDCU.64 UR12, c[0x0][0x390] ;  /* 0x00007200ff0c17ac */ /* 0x000eac0008000a00 */
[----:B------:R-:W-:Y:S01]  /*0960*/  @P1 IADD3 R10, PT, PT, R12, UR5, RZ ;  /* 0x000000050c0a1c10 */ /* 0x000fe2000fffe0ff */
[----:B------:R-:W3:Y:S01]  /*0970*/  @P0 LDC.64 R14, c[0x0][0x390] ;  /* 0x0000e400ff0e0b82 */ /* 0x000ee20000000a00 */
[----:B------:R-:W-:Y:S01]  /*0980*/  @P1 IADD3 R13, PT, PT, R0, UR5, RZ ;  /* 0x00000005000d1c10 */ /* 0x000fe2000fffe0ff */
[----:B------:R-:W-:-:S06]  /*0990*/  @UP1 UIADD3 UR5, UPT, UPT, UR5, 0x2, URZ ;  /* 0x0000000205051890 */ /* 0x000fcc000fffe0ff */
[----:B------:R-:W-:Y:S01]  /*09a0*/  @P0 IADD3 R19, PT, PT, R12, UR5, RZ ;  /* 0x000000050c130c10 */ /* 0x000fe2000fffe0ff */
[----:B-1----:R-:W-:-:S04]  /*09b0*/  @P1 IMAD.WIDE R8, R10, R9, UR6 ;  /* 0x000000060a081e25 */ /* 0x002fc8000f8e0209 */
[----:B--2---:R-:W-:Y:S01]  /*09c0*/  @P1 IMAD.WIDE R10, R10, R11, UR12 ;  /* 0x0000000c0a0a1e25 */ /* 0x004fe2000f8e020b */
[----:B------:R-:W2:Y:S03]  /*09d0*/  @P1 LDG.E R12, desc[UR14][R8.64] ;  /* 0x0000000e080c1981 */ /* 0x000ea6000c1e1900 */
[C---:B0-----:R-:W-:Y:S01]  /*09e0*/  @P0 IMAD.WIDE R16, R19.reuse, 0x4, R16 ;  /* 0x0000000413100825 */ /* 0x041fe200078e0210 */
[----:B------:R-:W4:Y:S04]  /*09f0*/  @P1 LDG.E R20, desc[UR14][R10.64] ;  /* 0x0000000e0a141981 */ /* 0x000f28000c1e1900 */
[----:B------:R-:W5:Y:S01]  /*0a00*/  @P1 LDG.E R22, desc[UR14][R8.64+0x4] ;  /* 0x0000040e08161981 */ /* 0x000f62000c1e1900 */
[----:B---3--:R-:W-:-:S03]  /*0a10*/  @P0 IMAD.WIDE R14, R19, 0x4, R14 ;  /* 0x00000004130e0825 */ /* 0x008fc600078e020e */
[----:B------:R-:W3:Y:S04]  /*0a20*/  @P1 LDG.E R24, desc[UR14][R10.64+0x4] ;  /* 0x0000040e0a181981 */ /* 0x000ee8000c1e1900 */
[----:B------:R-:W3:Y:S04]  /*0a30*/  @P0 LDG.E R16, desc[UR14][R16.64] ;  /* 0x0000000e10100981 */ /* 0x000ee8000c1e1900 */
[----:B------:R-:W3:Y:S01]  /*0a40*/  @P0 LDG.E R14, desc[UR14][R14.64] ;  /* 0x0000000e0e0e0981 */ /* 0x000ee2000c1e1900 */
[----:B------:R-:W-:Y:S02]  /*0a50*/  @P1 LEA R21, R13, UR28, 0x2 ;  /* 0x0000001c0d151c11 */ /* 0x000fe4000f8e10ff */
[----:B------:R-:W-:-:S02]  /*0a60*/  @P0 IADD3 R18, PT, PT, R0, UR5, RZ ;  /* 0x0000000500120c10 */ /* 0x000fc4000fffe0ff */
[----:B------:R-:W-:Y:S02]  /*0a70*/  @P1 LEA R23, R13, UR29, 0x2 ;  /* 0x0000001d0d171c11 */ /* 0x000fe4000f8e10ff */
[C---:B------:R-:W-:Y:S02]  /*0a80*/  @P0 LEA R13, R18.reuse, UR28, 0x2 ;  /* 0x0000001c120d0c11 */ /* 0x040fe4000f8e10ff */
[----:B------:R-:W-:Y:S01]  /*0a90*/  @P0 LEA R19, R18, UR29, 0x2 ;  /* 0x0000001d12130c11 */ /* 0x000fe2000f8e10ff */
[----:B--2---:R1:W-:Y:S04]  /*0aa0*/  @P1 STS [R21], R12 ;  /* 0x0000000c15001388 */ /* 0x0043e80000000800 */
[----:B----4-:R1:W-:Y:S04]  /*0ab0*/  @P1 STS [R23], R20 ;  /* 0x0000001417001388 */ /* 0x0103e80000000800 */
[----:B-----5:R1:W-:Y:S04]  /*0ac0*/  @P1 STS [R21+0x4], R22 ;  /* 0x0000041615001388 */ /* 0x0203e80000000800 */
[----:B---3--:R1:W-:Y:S04]  /*0ad0*/  @P1 STS [R23+0x4], R24 ;  /* 0x0000041817001388 */ /* 0x0083e80000000800 */
[----:B------:R1:W-:Y:S04]  /*0ae0*/  @P0 STS [R13], R16 ;  /* 0x000000100d000388 */ /* 0x0003e80000000800 */
[----:B------:R1:W-:Y:S02]  /*0af0*/  @P0 STS [R19], R14 ;  /* 0x0000000e13000388 */ /* 0x0003e40000000800 */
.L_x_0:
[----:B------:R-:W2:Y:S02]  /*0b00*/  LDCU UR7, c[0x0][0x3a4] ;  /* 0x00007480ff0777ac */ /* 0x000ea40008000800 */
[----:B--2---:R-:W-:Y:S01]  /*0b10*/  UISETP.GE.AND UP1, UPT, UR7, 0x1, UPT ;  /* 0x000000010700788c */ /* 0x004fe2000bf26270 */
[----:B------:R-:W-:Y:S08]  /*0b20*/  BAR.SYNC.DEFER_BLOCKING 0x0 ;  /* 0x0000000000007b1d */ /* 0x000ff00000010000 */
[----:B------:R-:W-:Y:S05]  /*0b30*/  BRA.U !UP1, `(.L_x_4) ;  /* 0x0000005509487547 */ /* 0x000fea000b800000 */
[----:B------:R-:W-:Y:S05]  /*0b40*/  BRA.U !UP0, `(.L_x_5) ;  /* 0x0000002d08bc7547 */ /* 0x000fea000b800000 */
[----:B------:R-:W-:-:S05]  /*0b50*/  UMOV UR5, URZ ;  /* 0x000000ff00057c82 */ /* 0x000fca0008000000 */
.L_x_38:
[----:B------:R-:W-:Y:S01]  /*0b60*/  UISETP.GE.U32.AND UP0, UPT, UR25, 0xf, UPT ;  /* 0x0000000f1900788c */ /* 0x000fe2000bf06070 */
[----:B------:R-:W-:Y:S01]  /*0b70*/  MOV R8, UR5 ;  /* 0x0000000500087c02 */ /* 0x000fe20008000f00 */
[----:B------:R-:W-:-:S04]  /*0b80*/  UMOV UR6, URZ ;  /* 0x000000ff00067c82 */ /* 0x000fc80008000000 */
[----:B------:R-:W-:-:S03]  /*0b90*/  IMAD R8, R8, UR17, R7 ;  /* 0x0000001108087c24 */ /* 0x000fc6000f8e0207 */
[----:B-1234-:R-:W-:Y:S05]  /*0ba0*/  BRA.U !UP0, `(.L_x_6) ;  /* 0x0000000108b47547 */ /* 0x01efea000b800000 */
[----:B------:R-:W2:Y:S01]  /*0bb0*/  S2UR UR7, SR_CgaCtaId ;  /* 0x00000000000779c3 */ /* 0x000ea20000008800 */
[----:B------:R-:W-:Y:S02]  /*0bc0*/  UMOV UR6, 0x400 ;  /* 0x0000040000067882 */ /* 0x000fe40000000000 */
[----:B--2---:R-:W-:-:S03]  /*0bd0*/  ULEA UR7, UR7, UR6, 0x18 ;  /* 0x0000000607077291 */ /* 0x004fc6000f8ec0ff */
[----:B------:R-:W-:-:S09]  /*0be0*/  UMOV UR6, URZ ;  /* 0x000000ff00067c82 */ /* 0x000fd20008000000 */
.L_x_7:
[----:B--2---:R-:W2:Y:S01]  /*0bf0*/  LDC.64 R10, c[0x0][0x380] ;  /* 0x0000e000ff0a7b82 */ /* 0x004ea20000000a00 */
[----:B------:R-:W-:-:S05]  /*0c00*/  IADD3 R9, PT, PT, R8, UR6, RZ ;  /* 0x0000000608097c10 */ /* 0x000fca000fffe0ff */
[----:B--2---:R-:W-:-:S05]  /*0c10*/  IMAD.WIDE R10, R9, 0x4, R10 ;  /* 0x00000004090a7825 */ /* 0x004fca00078e020a */
[----:B------:R-:W2:Y:S04]  /*0c20*/  LDG.E R9, desc[UR14][R10.64] ;  /* 0x0000000e0a097981 */ /* 0x000ea8000c1e1900 */
[----:B01----:R-:W3:Y:S04]  /*0c30*/  LDG.E R13, desc[UR14][R10.64+0x4] ;  /* 0x0000040e0a0d7981 */ /* 0x003ee8000c1e1900 */
        /* <DEDUP_REMOVED lines=13> */
[----:B------:R-:W5:Y:S01]  /*0d10*/  LDG.E R24, desc[UR14][R10.64+0x3c] ;  /* 0x00003c0e0a187981 */ /* 0x000f62000c1e1900 */
[----:B------:R-:W-:Y:S01]  /*0d20*/  IADD3 R12, PT, PT, R0, UR6, RZ ;  /* 0x00000006000c7c10 */ /* 0x000fe2000fffe0ff */
[----:B------:R-:W-:-:S03]  /*0d30*/  UIADD3 UR6, UPT, UPT, UR6, 0x10, URZ ;  /* 0x0000001006067890 */ /* 0x000fc6000fffe0ff */
[----:B------:R-:W-:Y:S01]  /*0d40*/  LEA R12, R12, UR7, 0x2 ;  /* 0x000000070c0c7c11 */ /* 0x000fe2000f8e10ff */
[----:B------:R-:W-:-:S04]  /*0d50*/  UISETP.NE.AND UP1, UPT, UR6, UR10, UPT ;  /* 0x0000000a0600728c */ /* 0x000fc8000bf25270 */
[----:B--2---:R2:W-:Y:S04]  /*0d60*/  STS [R12], R9 ;  /* 0x000000090c007388 */ /* 0x0045e80000000800 */
[----:B---3--:R2:W-:Y:S04]  /*0d70*/  STS [R12+0x4], R13 ;  /* 0x0000040d0c007388 */ /* 0x0085e80000000800 */
[----:B----4-:R2:W-:Y:S04]  /*0d80*/  STS [R12+0x8], R15 ;  /* 0x0000080f0c007388 */ /* 0x0105e80000000800 */
[----:B-----5:R2:W-:Y:S04]  /*0d90*/  STS [R12+0xc], R17 ;  /* 0x00000c110c007388 */ /* 0x0205e80000000800 */
[----:B------:R2:W-:Y:S04]  /*0da0*/  STS [R12+0x10], R19 ;  /* 0x000010130c007388 */ /* 0x0005e80000000800 */
        /* <DEDUP_REMOVED lines=10> */
[----:B------:R2:W-:Y:S01]  /*0e50*/  STS [R12+0x3c], R24 ;  /* 0x00003c180c007388 */ /* 0x0005e20000000800 */
[----:B------:R-:W-:Y:S05]  /*0e60*/  BRA.U UP1, `(.L_x_7) ;  /* 0xfffffffd01607547 */ /* 0x000fea000b83ffff */
[----:B------:R-:W-:-:S05]  /*0e70*/  UMOV UR6, UR10 ;  /* 0x0000000a00067c82 */ /* 0x000fca0008000000 */
.L_x_6:
[----:B------:R-:W-:-:S09]  /*0e80*/  UISETP.NE.AND UP1, UPT, UR22, URZ, UPT ;  /* 0x000000ff1600728c */ /* 0x000fd2000bf25270 */
[----:B------:R-:W-:Y:S05]  /*0e90*/  BRA.U !UP1, `(.L_x_8) ;  /* 0x0000000509147547 */ /* 0x000fea000b800000 */
[----:B------:R-:W-:Y:S02]  /*0ea0*/  UIADD3 UR7, UPT, UPT, UR22, -0x1, URZ ;  /* 0xffffffff16077890 */ /* 0x000fe4000fffe0ff */
[----:B------:R-:W-:Y:S02]  /*0eb0*/  UISETP.NE.AND UP3, UPT, UR24, URZ, UPT ;  /* 0x000000ff1800728c */ /* 0x000fe4000bf65270 */
[----:B------:R-:W-:-:S09]  /*0ec0*/  UISETP.GE.U32.AND UP2, UPT, UR7, 0x7, UPT ;  /* 0x000000070700788c */ /* 0x000fd2000bf46070 */
[----:B------:R-:W-:Y:S05]  /*0ed0*/  BRA.U !UP2, `(.L_x_9) ;  /* 0x000000010a647547 */ /* 0x000fea000b800000 */
[----:B------:R-:W3:Y:S01]  /*0ee0*/  LDC.64 R10, c[0x0][0x380] ;  /* 0x0000e000ff0a7b82 */ /* 0x000ee20000000a00 */
[----:B--2---:R-:W-:-:S05]  /*0ef0*/  IADD3 R9, PT, PT, R8, UR6, RZ ;  /* 0x0000000608097c10 */ /* 0x004fca000fffe0ff */
[----:B---3--:R-:W-:-:S05]  /*0f00*/  IMAD.WIDE R10, R9, 0x4, R10 ;  /* 0x00000004090a7825 */ /* 0x008fca00078e020a */
[----:B------:R-:W2:Y:S04]  /*0f10*/  LDG.E R9, desc[UR14][R10.64] ;  /* 0x0000000e0a097981 */ /* 0x000ea8000c1e1900 */
[----:B01----:R-:W3:Y:S04]  /*0f20*/  LDG.E R13, desc[UR14][R10.64+0x4] ;  /* 0x0000040e0a0d7981 */ /* 0x003ee8000c1e1900 */
[----:B------:R-:W4:Y:S04]  /*0f30*/  LDG.E R15, desc[UR14][R10.64+0x8] ;  /* 0x0000080e0a0f7981 */ /* 0x000f28000c1e1900 */
[----:B------:R-:W5:Y:S04]  /*0f40*/  LDG.E R17, desc[UR14][R10.64+0xc] ;  /* 0x00000c0e0a117981 */ /* 0x000f68000c1e1900 */
[----:B------:R-:W5:Y:S04]  /*0f50*/  LDG.E R19, desc[UR14][R10.64+0x10] ;  /* 0x0000100e0a137981 */ /* 0x000f68000c1e1900 */
[----:B------:R-:W5:Y:S04]  /*0f60*/  LDG.E R21, desc[UR14][R10.64+0x14] ;  /* 0x0000140e0a157981 */ /* 0x000f68000c1e1900 */
[----:B------:R-:W5:Y:S04]  /*0f70*/  LDG.E R23, desc[UR14][R10.64+0x18] ;  /* 0x0000180e0a177981 */ /* 0x000f68000c1e1900 */
[----:B------:R-:W5:Y:S01]  /*0f80*/  LDG.E R25, desc[UR14][R10.64+0x1c] ;  /* 0x00001c0e0a197981 */ /* 0x000f62000c1e1900 */
[----:B------:R-:W0:Y:S01]  /*0f90*/  S2UR UR12, SR_CgaCtaId ;  /* 0x00000000000c79c3 */ /* 0x000e220000008800 */
[----:B------:R-:W-:Y:S01]  /*0fa0*/  UMOV UR7, 0x400 ;  /* 0x0000040000077882 */ /* 0x000fe20000000000 */
[----:B------:R-:W-:Y:S01]  /*0fb0*/  IADD3 R12, PT, PT, R0, UR6, RZ ;  /* 0x00000006000c7c10 */ /* 0x000fe2000fffe0ff */
[----:B------:R-:W-:-:S02]  /*0fc0*/  UIADD3 UR6, UPT, UPT, UR6, 0x8, URZ ;  /* 0x0000000806067890 */ /* 0x000fc4000fffe0ff */
[----:B0-----:R-:W-:-:S06]  /*0fd0*/  ULEA UR7, UR12, UR7, 0x18 ;  /* 0x000000070c077291 */ /* 0x001fcc000f8ec0ff */
[----:B------:R-:W-:-:S05]  /*0fe0*/  LEA R12, R12, UR7, 0x2 ;  /* 0x000000070c0c7c11 */ /* 0x000fca000f8e10ff */
[----:B--2---:R0:W-:Y:S04]  /*0ff0*/  STS [R12], R9 ;  /* 0x000000090c007388 */ /* 0x0041e80000000800 */
[----:B---3--:R0:W-:Y:S04]  /*1000*/  STS [R12+0x4], R13 ;  /* 0x0000040d0c007388 */ /* 0x0081e80000000800 */
[----:B----4-:R0:W-:Y:S04]  /*1010*/  STS [R12+0x8], R15 ;  /* 0x0000080f0c007388 */ /* 0x0101e80000000800 */
[----:B-----5:R0:W-:Y:S04]  /*1020*/  STS [R12+0xc], R17 ;  /* 0x00000c110c007388 */ /* 0x0201e80000000800 */
[----:B------:R0:W-:Y:S04]  /*1030*/  STS [R12+0x10], R19 ;  /* 0x000010130c007388 */ /* 0x0001e80000000800 */
[----:B------:R0:W-:Y:S04]  /*1040*/  STS [R12+0x14], R21 ;  /* 0x000014150c007388 */ /* 0x0001e80000000800 */
[----:B------:R0:W-:Y:S04]  /*1050*/  STS [R12+0x18], R23 ;  /* 0x000018170c007388 */ /* 0x0001e80000000800 */
[----:B------:R0:W-:Y:S02]  /*1060*/  STS [R12+0x1c], R25 ;  /* 0x00001c190c007388 */ /* 0x0001e40000000800 */
.L_x_9:
[----:B------:R-:W-:Y:S05]  /*1070*/  BRA.U !UP3, `(.L_x_8) ;  /* 0x000000010b9c7547 */ /* 0x000fea000b800000 */
[----:B------:R-:W-:Y:S02]  /*1080*/  UISETP.GE.U32.AND UP2, UPT, UR27, 0x3, UPT ;  /* 0x000000031b00788c */ /* 0x000fe4000bf46070 */
[----:B------:R-:W-:-:S07]  /*1090*/  UISETP.NE.AND UP3, UPT, UR23, URZ, UPT ;  /* 0x000000ff1700728c */ /* 0x000fce000bf65270 */
[----:B------:R-:W-:Y:S05]  /*10a0*/  BRA.U !UP2, `(.L_x_10) ;  /* 0x000000010a447547 */ /* 0x000fea000b800000 */
[----:B------:R-:W3:Y:S01]  /*10b0*/  LDC.64 R10, c[0x0][0x380] ;  /* 0x0000e000ff0a7b82 */ /* 0x000ee20000000a00 */
[----:B0-2---:R-:W-:-:S05]  /*10c0*/  IADD3 R9, PT, PT, R8, UR6, RZ ;  /* 0x0000000608097c10 */ /* 0x005fca000fffe0ff */
[----:B---3--:R-:W-:-:S05]  /*10d0*/  IMAD.WIDE R10, R9, 0x4, R10 ;  /* 0x00000004090a7825 */ /* 0x008fca00078e020a */
[----:B------:R-:W2:Y:S04]  /*10e0*/  LDG.E R9, desc[UR14][R10.64] ;  /* 0x0000000e0a097981 */ /* 0x000ea8000c1e1900 */
[----:B-1----:R-:W3:Y:S04]  /*10f0*/  LDG.E R13, desc[UR14][R10.64+0x4] ;  /* 0x0000040e0a0d7981 */ /* 0x002ee8000c1e1900 */
[----:B------:R-:W4:Y:S04]  /*1100*/  LDG.E R15, desc[UR14][R10.64+0x8] ;  /* 0x0000080e0a0f7981 */ /* 0x000f28000c1e1900 */
        /* <DEDUP_REMOVED lines=10> */
[----:B-----5:R0:W-:Y:S02]  /*11b0*/  STS [R12+0xc], R17 ;  /* 0x00000c110c007388 */ /* 0x0201e40000000800 */
.L_x_10:
[----:B------:R-:W-:Y:S05]  /*11c0*/  BRA.U !UP3, `(.L_x_8) ;  /* 0x000000010b487547 */ /* 0x000fea000b800000 */
[----:B------:R-:W3:Y:S01]  /*11d0*/  LDC.64 R10, c[0x0][0x380] ;  /* 0x0000e000ff0a7b82 */ /* 0x000ee20000000a00 */
[----:B0-2---:R-:W-:-:S05]  /*11e0*/  IADD3 R9, PT, PT, R8, UR6, RZ ;  /* 0x0000000608097c10 */ /* 0x005fca000fffe0ff */
[----:B---3--:R-:W-:-:S05]  /*11f0*/  IMAD.WIDE R10, R9, 0x4, R10 ;  /* 0x00000004090a7825 */ /* 0x008fca00078e020a */
[----:B------:R-:W2:Y:S01]  /*1200*/  LDG.E R9, desc[UR14][R10.64] ;  /* 0x0000000e0a097981 */ /* 0x000ea2000c1e1900 */
[----:B------:R-:W0:Y:S01]  /*1210*/  S2UR UR12, SR_CgaCtaId ;  /* 0x00000000000c79c3 */ /* 0x000e220000008800 */
[----:B------:R-:W-:Y:S01]  /*1220*/  UMOV UR7, 0x400 ;  /* 0x0000040000077882 */ /* 0x000fe20000000000 */
[----:B-1----:R-:W-:Y:S01]  /*1230*/  IADD3 R12, PT, PT, R0, UR6, RZ ;  /* 0x00000006000c7c10 */ /* 0x002fe2000fffe0ff */
[----:B------:R-:W-:Y:S02]  /*1240*/  UISETP.NE.AND UP2, UPT, UR23, 0x1, UPT ;  /* 0x000000011700788c */ /* 0x000fe4000bf45270 */
[----:B0-----:R-:W-:-:S06]  /*1250*/  ULEA UR7, UR12, UR7, 0x18 ;  /* 0x000000070c077291 */ /* 0x001fcc000f8ec0ff */
[----:B------:R-:W-:-:S05]  /*1260*/  LEA R14, R12, UR7, 0x2 ;  /* 0x000000070c0e7c11 */ /* 0x000fca000f8e10ff */
[----:B--2---:R3:W-:Y:S01]  /*1270*/  STS [R14], R9 ;  /* 0x000000090e007388 */ /* 0x0047e20000000800 */
[----:B------:R-:W-:Y:S05]  /*1280*/  BRA.U !UP2, `(.L_x_8) ;  /* 0x000000010a187547 */ /* 0x000fea000b800000 */
[----:B------:R-:W-:Y:S01]  /*1290*/  UISETP.NE.AND UP2, UPT, UR23, 0x2, UPT ;  /* 0x000000021700788c */ /* 0x000fe2000bf45270 */
[----:B---3--:R-:W2:Y:S05]  /*12a0*/  LDG.E R9, desc[UR14][R10.64+0x4] ;  /* 0x0000040e0a097981 */ /* 0x008eaa000c1e1900 */
[----:B------:R-:W-:-:S13]  /*12b0*/  PLOP3.LUT P0, PT, PT, PT, UP2, 0x80, 0x8 ;  /* 0x000000000008781c */ /* 0x000fda0003f0f028 */
[----:B------:R-:W3:Y:S04]  /*12c0*/  @P0 LDG.E R12, desc[UR14][R10.64+0x8] ;  /* 0x0000080e0a0c0981 */ /* 0x000ee8000c1e1900 */
[----:B--2---:R4:W-:Y:S04]  /*12d0*/  STS [R14+0x4], R9 ;  /* 0x000004090e007388 */ /* 0x0049e80000000800 */
[----:B---3--:R4:W-:Y:S02]  /*12e0*/  @P0 STS [R14+0x8], R12 ;  /* 0x0000080c0e000388 */ /* 0x0089e40000000800 */
.L_x_8:
[----:B------:R-:W3:Y:S08]  /*12f0*/  LDC.64 R10, c[0x0][0x3a8] ;  /* 0x0000ea00ff0a7b82 */ /* 0x000ef00000000a00 */
[----:B012-4-:R-:W0:Y:S08]  /*1300*/  LDC.64 R12, c[0x0][0x3c0] ;  /* 0x0000f000ff0c7b82 */ /* 0x017e300000000a00 */
[----:B---3--:R-:W1:Y:S01]  /*1310*/  LDC.64 R14, c[0x0][0x3b8] ;  /* 0x0000ee00ff0e7b82 */ /* 0x008e620000000a00 */
[----:B------:R-:W-:-:S04]  /*1320*/  IMAD R11, R11, UR5, R4 ;  /* 0x000000050b0b7c24 */ /* 0x000fc8000f8e0204 */
[----:B0-----:R-:W-:-:S05]  /*1330*/  IMAD.WIDE R12, R11, 0x4, R12 ;  /* 0x000000040b0c7825 */ /* 0x001fca00078e020c */
[----:B------:R0:W5:Y:S01]  /*1340*/  LDG.E R16, desc[UR14][R12.64] ;  /* 0x0000000e0c107981 */ /* 0x000162000c1e1900 */
[----:B-1----:R-:W-:-:S05]  /*1350*/  IMAD.WIDE R14, R11, 0x4, R14 ;  /* 0x000000040b0e7825 */ /* 0x002fca00078e020e */
[----:B------:R0:W5:Y:S01]  /*1360*/  LDG.E R11, desc[UR14][R14.64] ;  /* 0x0000000e0e0b7981 */ /* 0x000162000c1e1900 */
[----:B------:R-:W-:Y:S02]  /*1370*/  ISETP.GE.AND P3, PT, R10, 0x1, PT ;  /* 0x000000010a00780c */ /* 0x000fe40003f66270 */
[----:B------:R-:W-:-:S11]  /*1380*/  MOV R17, 0xff800000 ;  /* 0xff80000000117802 */ /* 0x000fd60000000f00 */
[----:B0-----:R-:W-:Y:S05]  /*1390*/  @!P3 BRA `(.L_x_11) ;  /* 0x0000000400c0b947 */ /* 0x001fea0003800000 */
[----:B------:R-:W-:Y:S01]  /*13a0*/  MOV R17, 0xff800000 ;  /* 0xff80000000117802 */ /* 0x000fe20000000f00 */
[----:B------:R-:W-:-:S06]  /*13b0*/  UMOV UR6, URZ ;  /* 0x000000ff00067c82 */ /* 0x000fcc0008000000 */
.L_x_17:
[----:B------:R-:W-:Y:S01]  /*13c0*/  UISETP.GE.U32.AND UP2, UPT, UR25, 0x7, UPT ;  /* 0x000000071900788c */ /* 0x000fe2000bf46070 */
[----:B------:R-:W-:Y:S01]  /*13d0*/  HFMA2 R25, -RZ, RZ, 0, 0 ;  /* 0x00000000ff197431 */ /* 0x000fe200000001ff */
[----:B------:R-:W-:-:S07]  /*13e0*/  UMOV UR7, URZ ;  /* 0x000000ff00077c82 */ /* 0x000fce0008000000 */
[----:B------:R-:W-:Y:S05]  /*13f0*/  BRA.U !UP2, `(.L_x_12) ;  /* 0x000000010a987547 */ /* 0x000fea000b800000 */
[----:B------:R-:W0:Y:S01]  /*1400*/  S2UR UR12, SR_CgaCtaId ;  /* 0x00000000000c79c3 */ /* 0x000e220000008800 */
[----:B------:R-:W-:Y:S01]  /*1410*/  UMOV UR7, 0x400 ;  /* 0x0000040000077882 */ /* 0x000fe20000000000 */
[----:B------:R-:W-:Y:S01]  /*1420*/  MOV R25, RZ ;  /* 0x000000ff00197202 */ /* 0x000fe20000000f00 */
[----:B------:R-:W1:Y:S01]  /*1430*/  LDCU UR16, c[0x0][0x39c] ;  /* 0x00007380ff1077ac */ /* 0x000e620008000800 */
[----:B0-----:R-:W-:-:S03]  /*1440*/  ULEA UR13, UR12, UR7, 0x18 ;  /* 0x000000070c0d7291 */ /* 0x001fc6000f8ec0ff */
[----:B-1----:R-:W-:-:S09]  /*1450*/  UMOV UR7, URZ ;  /* 0x000000ff00077c82 */ /* 0x002fd20008000000 */
.L_x_13:
[----:B------:R-:W-:Y:S02]  /*1460*/  UIMAD UR12, UR6, UR16, UR7 ;  /* 0x00000010060c72a4 */ /* 0x000fe4000f8e0207 */
[----:B------:R-:W-:Y:S01]  /*1470*/  IADD3 R18, PT, PT, R0, UR7, RZ ;  /* 0x0000000700127c10 */ /* 0x000fe2000fffe0ff */
[----:B------:R-:W-:Y:S02]  /*1480*/  UIADD3 UR7, UPT, UPT, UR7, 0x8, URZ ;  /* 0x0000000807077890 */ /* 0x000fe4000fffe0ff */
[----:B------:R-:W-:Y:S01]  /*1490*/  ULEA UR12, UR12, UR28, 0x2 ;  /* 0x0000001c0c0c7291 */ /* 0x000fe2000f8e10ff */
[----:B------:R-:W-:Y:S01]  /*14a0*/  LEA R18, R18, UR13, 0x2 ;  /* 0x0000000d12127c11 */ /* 0x000fe2000f8e10ff */
[----:B------:R-:W-:-:S04]  /*14b0*/  UISETP.NE.AND UP2, UPT, UR7, UR9, UPT ;  /* 0x000000090700728c */ /* 0x000fc8000bf45270 */
[----:B------:R-:W-:Y:S04]  /*14c0*/  LDS R20, [R18] ;  /* 0x0000000012147984 */ /* 0x000fe80000000800 */
[----:B------:R-:W0:Y:S04]  /*14d0*/  LDS R19, [UR12] ;  /* 0x0000000cff137984 */ /* 0x000e280008000800 */
[----:B------:R-:W-:Y:S04]  /*14e0*/  LDS R24, [R18+0x4] ;  /* 0x0000040012187984 */ /* 0x000fe80000000800 */
[----:B------:R-:W1:Y:S04]  /*14f0*/  LDS R23, [UR12+0x4] ;  /* 0x0000040cff177984 */ /* 0x000e680008000800 */
[----:B------:R-:W-:Y:S04]  /*1500*/  LDS R21, [R18+0x8] ;  /* 0x0000080012157984 */ /* 0x000fe80000000800 */
[----:B------:R-:W2:Y:S04]  /*1510*/  LDS R22, [UR12+0x8] ;  /* 0x0000080cff167984 */ /* 0x000ea80008000800 */
[----:B------:R-:W-:Y:S04]  /*1520*/  LDS R9, [R18+0xc] ;  /* 0x00000c0012097984 */ /* 0x000fe80000000800 */
[----:B------:R-:W3:Y:S01]  /*1530*/  LDS R10, [UR12+0xc] ;  /* 0x00000c0cff0a7984 */ /* 0x000ee20008000800 */
[----:B0-----:R-:W-:-:S03]  /*1540*/  FFMA R25, R20, R19, R25 ;  /* 0x0000001314197223 */ /* 0x001fc60000000019 */
[----:B------:R-:W-:Y:S04]  /*1550*/  LDS R19, [R18+0x10] ;  /* 0x0000100012137984 */ /* 0x000fe80000000800 */
[----:B------:R-:W0:Y:S01]  /*1560*/  LDS R20, [UR12+0x10] ;  /* 0x0000100cff147984 */ /* 0x000e220008000800 */
[----:B-1----:R-:W-:-:S03]  /*1570*/  FFMA R26, R24, R23, R25 ;  /* 0x00000017181a7223 */ /* 0x002fc60000000019 */
[----:B------:R-:W-:Y:S04]  /*1580*/  LDS R23, [R18+0x14] ;  /* 0x0000140012177984 */ /* 0x000fe80000000800 */
[----:B------:R-:W1:Y:S01]  /*1590*/  LDS R24, [UR12+0x14] ;  /* 0x0000140cff187984 */ /* 0x000e620008000800 */
[----:B--2---:R-:W-:-:S03]  /*15a0*/  FFMA R28, R21, R22, R26 ;  /* 0x00000016151c7223 */ /* 0x004fc6000000001a */
[----:B------:R-:W-:Y:S04]  /*15b0*/  LDS R21, [R18+0x18] ;  /* 0x0000180012157984 */ /* 0x000fe80000000800 */
[----:B------:R-:W2:Y:S01]  /*15c0*/  LDS R22, [UR12+0x18] ;  /* 0x0000180cff167984 */ /* 0x000ea20008000800 */
[----:B---3--:R-:W-:-:S03]  /*15d0*/  FFMA R10, R9, R10, R28 ;  /* 0x0000000a090a7223 */ /* 0x008fc6000000001c */
[----:B------:R-:W-:Y:S04]  /*15e0*/  LDS R25, [R18+0x1c] ;  /* 0x00001c0012197984 */ /* 0x000fe80000000800 */
[----:B------:R-:W3:Y:S01]  /*15f0*/  LDS R26, [UR12+0x1c] ;  /* 0x00001c0cff1a7984 */ /* 0x000ee20008000800 */
[----:B0-----:R-:W-:-:S04]  /*1600*/  FFMA R10, R19, R20, R10 ;  /* 0x00000014130a7223 */ /* 0x001fc8000000000a */
[----:B-1----:R-:W-:-:S04]  /*1610*/  FFMA R10, R23, R24, R10 ;  /* 0x00000018170a7223 */ /* 0x002fc8000000000a */
[----:B--2---:R-:W-:-:S04]  /*1620*/  FFMA R10, R21, R22, R10 ;  /* 0x00000016150a7223 */ /* 0x004fc8000000000a */
[----:B---3--:R-:W-:Y:S01]  /*1630*/  FFMA R25, R25, R26, R10 ;  /* 0x0000001a19197223 */ /* 0x008fe2000000000a */
[----:B------:R-:W-:Y:S06]  /*1640*/  BRA.U UP2, `(.L_x_13) ;  /* 0xfffffffd02847547 */ /* 0x000fec000b83ffff */
[----:B------:R-:W-:-:S05]  /*1650*/  UMOV UR7, UR9 ;  /* 0x0000000900077c82 */ /* 0x000fca0008000000 */
.L_x_12:
[----:B------:R-:W-:-:S09]  /*1660*/  UISETP.NE.AND UP2, UPT, UR24, URZ, UPT ;  /* 0x000000ff1800728c */ /* 0x000fd2000bf45270 */
[----:B------:R-:W-:Y:S05]  /*1670*/  BRA.U !UP2, `(.L_x_14) ;  /* 0x000000010adc7547 */ /* 0x000fea000b800000 */
[----:B------:R-:W-:Y:S02]  /*1680*/  UISETP.GE.U32.AND UP2, UPT, UR27, 0x3, UPT ;  /* 0x000000031b00788c */ /* 0x000fe4000bf46070 */
[----:B------:R-:W-:-:S07]  /*1690*/  UISETP.NE.AND UP3, UPT, UR23, URZ, UPT ;  /* 0x000000ff1700728c */ /* 0x000fce000bf65270 */
[----:B------:R-:W-:Y:S05]  /*16a0*/  BRA.U !UP2, `(.L_x_15) ;  /* 0x000000010a547547 */ /* 0x000fea000b800000 */
[----:B------:R-:W0:Y:S01]  /*16b0*/  S2UR UR16, SR_CgaCtaId ;  /* 0x00000000001079c3 */ /* 0x000e220000008800 */
[----:B------:R-:W1:Y:S01]  /*16c0*/  LDCU UR12, c[0x0][0x39c] ;  /* 0x00007380ff0c77ac */ /* 0x000e620008000800 */
[----:B------:R-:W-:Y:S01]  /*16d0*/  IADD3 R9, PT, PT, R0, UR7, RZ ;  /* 0x0000000700097c10 */ /* 0x000fe2000fffe0ff */
[----:B------:R-:W-:Y:S01]  /*16e0*/  UMOV UR13, 0x400 ;  /* 0x00000400000d7882 */ /* 0x000fe20000000000 */
[----:B-1----:R-:W-:Y:S02]  /*16f0*/  UIMAD UR12, UR6, UR12, UR7 ;  /* 0x0000000c060c72a4 */ /* 0x002fe4000f8e0207 */
[----:B------:R-:W-:Y:S02]  /*1700*/  UIADD3 UR7, UPT, UPT, UR7, 0x4, URZ ;  /* 0x0000000407077890 */ /* 0x000fe4000fffe0ff */
[----:B------:R-:W-:Y:S02]  /*1710*/  ULEA UR12, UR12, UR28, 0x2 ;  /* 0x0000001c0c0c7291 */ /* 0x000fe4000f8e10ff */
[----:B0-----:R-:W-:-:S06]  /*1720*/  ULEA UR13, UR16, UR13, 0x18 ;  /* 0x0000000d100d7291 */ /* 0x001fcc000f8ec0ff */
[----:B------:R-:W-:Y:S01]  /*1730*/  LEA R9, R9, UR13, 0x2 ;  /* 0x0000000d09097c11 */ /* 0x000fe2000f8e10ff */
[----:B------:R-:W-:Y:S04]  /*1740*/  LDS R18, [UR12] ;  /* 0x0000000cff127984 */ /* 0x000fe80008000800 */
[----:B------:R-:W0:Y:S04]  /*1750*/  LDS R10, [R9] ;  /* 0x00000000090a7984 */ /* 0x000e280000000800 */
[----:B------:R-:W-:Y:S04]  /*1760*/  LDS R19, [R9+0x4] ;  /* 0x0000040009137984 */ /* 0x000fe80000000800 */
[----:B------:R-:W1:Y:S04]  /*1770*/  LDS R20, [UR12+0x4] ;  /* 0x0000040cff147984 */ /* 0x000e680008000800 */
[----:B------:R-:W-:Y:S04]  /*1780*/  LDS R21, [R9+0x8] ;  /* 0x0000080009157984 */ /* 0x000fe80000000800 */
[----:B------:R-:W2:Y:S04]  /*1790*/  LDS R22, [UR12+0x8] ;  /* 0x0000080cff167984 */ /* 0x000ea80008000800 */
[----:B------:R-:W-:Y:S04]  /*17a0*/  LDS R23, [R9+0xc] ;  /* 0x00000c0009177984 */ /* 0x000fe80000000800 */
[----:B------:R-:W3:Y:S01]  /*17b0*/  LDS R24, [UR12+0xc] ;  /* 0x00000c0cff187984 */ /* 0x000ee20008000800 */
[----:B0-----:R-:W-:-:S04]  /*17c0*/  FFMA R10, R10, R18, R25 ;  /* 0x000000120a0a7223 */ /* 0x001fc80000000019 */
[----:B-1----:R-:W-:-:S04]  /*17d0*/  FFMA R10, R19, R20, R10 ;  /* 0x00000014130a7223 */ /* 0x002fc8000000000a */
[----:B--2---:R-:W-:-:S04]  /*17e0*/  FFMA R10, R21, R22, R10 ;  /* 0x00000016150a7223 */ /* 0x004fc8000000000a */
[----:B---3--:R-:W-:-:S07]  /*17f0*/  FFMA R25, R23, R24, R10 ;  /* 0x0000001817197223 */ /* 0x008fce000000000a */
.L_x_15:
[----:B------:R-:W-:Y:S05]  /*1800*/  BRA.U !UP3, `(.L_x_14) ;  /* 0x000000010b787547 */ /* 0x000fea000b800000 */
[----:B------:R-:W-:Y:S02]  /*1810*/  UISETP.NE.AND UP2, UPT, UR23, 0x1, UPT ;  /* 0x000000011700788c */ /* 0x000fe4000bf45270 */
[----:B------:R-:W-:-:S07]  /*1820*/  UISETP.NE.AND UP3, UPT, UR18, URZ, UPT ;  /* 0x000000ff1200728c */ /* 0x000fce000bf65270 */
[----:B------:R-:W-:Y:S05]  /*1830*/  BRA.U !UP2, `(.L_x_16) ;  /* 0x000000010a3c7547 */ /* 0x000fea000b800000 */
[----:B------:R-:W0:Y:S01]  /*1840*/  S2UR UR13, SR_CgaCtaId ;  /* 0x00000000000d79c3 */ /* 0x000e220000008800 */
[----:B------:R-:W1:Y:S01]  /*1850*/  LDCU UR12, c[0x0][0x39c] ;  /* 0x00007380ff0c77ac */ /* 0x000e620008000800 */
[----:B------:R-:W-:Y:S01]  /*1860*/  IADD3 R9, PT, PT, R0, UR7, RZ ;  /* 0x0000000700097c10 */ /* 0x000fe2000fffe0ff */
[----:B-1----:R-:W-:Y:S02]  /*1870*/  UIMAD UR16, UR6, UR12, UR7 ;  /* 0x0000000c061072a4 */ /* 0x002fe4000f8e0207 */
[----:B------:R-:W-:Y:S01]  /*1880*/  UIADD3 UR7, UPT, UPT, UR7, 0x2, URZ ;  /* 0x0000000207077890 */ /* 0x000fe2000fffe0ff */
[----:B------:R-:W-:Y:S01]  /*1890*/  UMOV UR12, 0x400 ;  /* 0x00000400000c7882 */ /* 0x000fe20000000000 */
[----:B------:R-:W-:Y:S02]  /*18a0*/  ULEA UR16, UR16, UR28, 0x2 ;  /* 0x0000001c10107291 */ /* 0x000fe4000f8e10ff */
[----:B0-----:R-:W-:-:S06]  /*18b0*/  ULEA UR12, UR13, UR12, 0x18 ;  /* 0x0000000c0d0c7291 */ /* 0x001fcc000f8ec0ff */
[----:B------:R-:W-:Y:S01]  /*18c0*/  LEA R9, R9, UR12, 0x2 ;  /* 0x0000000c09097c11 */ /* 0x000fe2000f8e10ff */
[----:B------:R-:W-:Y:S04]  /*18d0*/  LDS R18, [UR16] ;  /* 0x00000010ff127984 */ /* 0x000fe80008000800 */
[----:B------:R-:W0:Y:S04]  /*18e0*/  LDS R10, [R9] ;  /* 0x00000000090a7984 */ /* 0x000e280000000800 */
[----:B------:R-:W-:Y:S04]  /*18f0*/  LDS R19, [R9+0x4] ;  /* 0x0000040009137984 */ /* 0x000fe80000000800 */
[----:B------:R-:W1:Y:S01]  /*1900*/  LDS R20, [UR16+0x4] ;  /* 0x00000410ff147984 */ /* 0x000e620008000800 */
[----:B0-----:R-:W-:-:S04]  /*1910*/  FFMA R10, R10, R18, R25 ;  /* 0x000000120a0a7223 */ /* 0x001fc80000000019 */
[----:B-1----:R-:W-:-:S07]  /*1920*/  FFMA R25, R19, R20, R10 ;  /* 0x0000001413197223 */ /* 0x002fce000000000a */
.L_x_16:
[----:B------:R-:W-:Y:S05]  /*1930*/  BRA.U !UP3, `(.L_x_14) ;  /* 0x000000010b2c7547 */ /* 0x000fea000b800000 */
[----:B------:R-:W0:Y:S01]  /*1940*/  S2UR UR16, SR_CgaCtaId ;  /* 0x00000000001079c3 */ /* 0x000e220000008800 */
[----:B------:R-:W1:Y:S01]  /*1950*/  LDCU UR12, c[0x0][0x39c] ;  /* 0x00007380ff0c77ac */ /* 0x000e620008000800 */
[----:B------:R-:W-:Y:S01]  /*1960*/  IADD3 R9, PT, PT, R0, UR7, RZ ;  /* 0x0000000700097c10 */ /* 0x000fe2000fffe0ff */
[----:B------:R-:W-:Y:S01]  /*1970*/  UMOV UR13, 0x400 ;  /* 0x00000400000d7882 */ /* 0x000fe20000000000 */
[----:B-1----:R-:W-:-:S04]  /*1980*/  UIMAD UR12, UR6, UR12, UR7 ;  /* 0x0000000c060c72a4 */ /* 0x002fc8000f8e0207 */
[----:B------:R-:W-:Y:S02]  /*1990*/  ULEA UR12, UR12, UR28, 0x2 ;  /* 0x0000001c0c0c7291 */ /* 0x000fe4000f8e10ff */
[----:B0-----:R-:W-:-:S06]  /*19a0*/  ULEA UR13, UR16, UR13, 0x18 ;  /* 0x0000000d100d7291 */ /* 0x001fcc000f8ec0ff */
[----:B------:R-:W-:Y:S01]  /*19b0*/  LEA R9, R9, UR13, 0x2 ;  /* 0x0000000d09097c11 */ /* 0x000fe2000f8e10ff */
[----:B------:R-:W-:Y:S04]  /*19c0*/  LDS R18, [UR12] ;  /* 0x0000000cff127984 */ /* 0x000fe80008000800 */
[----:B------:R-:W0:Y:S02]  /*19d0*/  LDS R10, [R9] ;  /* 0x00000000090a7984 */ /* 0x000e240000000800 */
[----:B0-----:R-:W-:-:S07]  /*19e0*/  FFMA R25, R10, R18, R25 ;  /* 0x000000120a197223 */ /* 0x001fce0000000019 */
.L_x_14:
[----:B------:R-:W0:Y:S01]  /*19f0*/  LDC R10, c[0x0][0x3a8] ;  /* 0x0000ea00ff0a7b82 */ /* 0x000e220000000800 */
[----:B------:R-:W1:Y:S02]  /*1a00*/  LDCU UR7, c[0x0][0x3b0] ;  /* 0x00007600ff0777ac */ /* 0x000e640008000800 */
[----:B-1----:R-:W-:Y:S01]  /*1a10*/  FMUL R18, R25, UR7 ;  /* 0x0000000719127c20 */ /* 0x002fe20008400000 */
[----:B0-----:R-:W-:Y:S01]  /*1a20*/  IMAD R9, R3, R10, UR6 ;  /* 0x0000000603097e24 */ /* 0x001fe2000f8e020a */
[----:B------:R-:W-:-:S03]  /*1a30*/  UIADD3 UR6, UPT, UPT, UR6, 0x1, URZ ;  /* 0x0000000106067890 */ /* 0x000fc6000fffe0ff */
[-C--:B------:R-:W-:Y:S02]  /*1a40*/  FSETP.GT.AND P0, PT, R18, R17.reuse, PT ;  /* 0x000000111200720b */ /* 0x080fe40003f04000 */
[----:B------:R-:W-:Y:S02]  /*1a50*/  LEA R9, R9, UR31, 0x2 ;  /* 0x0000001f09097c11 */ /* 0x000fe4000f8e10ff */
[----:B------:R-:W-:Y:S02]  /*1a60*/  ISETP.NE.AND P1, PT, R10, UR6, PT ;  /* 0x000000060a007c0c */ /* 0x000fe4000bf25270 */
[----:B------:R-:W-:Y:S01]  /*1a70*/  FSEL R17, R18, R17, P0 ;  /* 0x0000001112117208 */ /* 0x000fe20000000000 */
[----:B------:R0:W-:Y:S10]  /*1a80*/  STS [R9], R18 ;  /* 0x0000001209007388 */ /* 0x0001f40000000800 */
[----:B0-----:R-:W-:Y:S05]  /*1a90*/  @P1 BRA `(.L_x_17) ;  /* 0xfffffff800481947 */ /* 0x001fea000383ffff */
.L_x_11:
[----:B------:R-:W-:Y:S01]  /*1aa0*/  ISETP.GT.AND P0, PT, R10, RZ, PT ;  /* 0x000000ff0a00720c */ /* 0x000fe20003f04270 */
[----:B------:R-:W-:-:S12]  /*1ab0*/  HFMA2 R19, -RZ, RZ, 0, 0 ;  /* 0x00000000ff137431 */ /* 0x000fd800000001ff */
[----:B------:R-:W-:Y:S05]  /*1ac0*/  @!P0 BRA `(.L_x_18) ;  /* 0x0000000800948947 */ /* 0x000fea0003800000 */
[----:B------:R-:W-:Y:S01]  /*1ad0*/  UISETP.GE.U32.AND UP2, UPT, UR21, 0x7, UPT ;  /* 0x000000071500788c */ /* 0x000fe2000bf46070 */
[----:B------:R-:W-:Y:S01]  /*1ae0*/  MOV R19, RZ ;  /* 0x000000ff00137202 */ /* 0x000fe20000000f00 */
[----:B------:R-:W-:-:S07]  /*1af0*/  UMOV UR6, URZ ;  /* 0x000000ff00067c82 */ /* 0x000fce0008000000 */
[----:B------:R-:W-:Y:S05]  /*1b00*/  BRA.U !UP2, `(.L_x_19) ;  /* 0x000000050a407547 */ /* 0x000fea000b800000 */
[----:B------:R-:W-:Y:S01]  /*1b10*/  MOV R19, RZ ;  /* 0x000000ff00137202 */ /* 0x000fe20000000f00 */
[----:B------:R-:W-:-:S06]  /*1b20*/  UMOV UR6, URZ ;  /* 0x000000ff00067c82 */ /* 0x000fcc0008000000 */
.L_x_20:
[----:B---3--:R-:W-:Y:S01]  /*1b30*/  IMAD R9, R3, R10, UR6 ;  /* 0x0000000603097e24 */ /* 0x008fe2000f8e020a */
[----:B------:R-:W-:-:S04]  /*1b40*/  UIADD3 UR6, UPT, UPT, UR6, 0x8, URZ ;  /* 0x0000000806067890 */ /* 0x000fc8000fffe0ff */
[----:B------:R-:W-:Y:S01]  /*1b50*/  LEA R9, R9, UR31, 0x2 ;  /* 0x0000001f09097c11 */ /* 0x000fe2000f8e10ff */
[----:B------:R-:W-:-:S04]  /*1b60*/  UISETP.NE.AND UP2, UPT, UR6, UR8, UPT ;  /* 0x000000080600728c */ /* 0x000fc8000bf45270 */
[----:B------:R-:W0:Y:S04]  /*1b70*/  LDS R20, [R9] ;  /* 0x0000000009147984 */ /* 0x000e280000000800 */
[----:B------:R-:W1:Y:S04]  /*1b80*/  LDS R28, [R9+0x4] ;  /* 0x00000400091c7984 */ /* 0x000e680000000800 */
[----:B------:R-:W2:Y:S04]  /*1b90*/  LDS R21, [R9+0x8] ;  /* 0x0000080009157984 */ /* 0x000ea80000000800 */
[----:B------:R-:W3:Y:S04]  /*1ba0*/  LDS R26, [R9+0x10] ;  /* 0x00001000091a7984 */ /* 0x000ee80000000800 */
[----:B------:R-:W4:Y:S04]  /*1bb0*/  LDS R18, [R9+0xc] ;  /* 0x00000c0009127984 */ /* 0x000f280000000800 */
[----:B------:R-:W4:Y:S04]  /*1bc0*/  LDS R22, [R9+0x1c] ;  /* 0x00001c0009167984 */ /* 0x000f280000000800 */
[----:B------:R-:W4:Y:S01]  /*1bd0*/  LDS R24, [R9+0x14] ;  /* 0x0000140009187984 */ /* 0x000f220000000800 */
[----:B0-----:R-:W-:-:S03]  /*1be0*/  FADD R27, R20, -R17 ;  /* 0x80000011141b7221 */ /* 0x001fc60000000000 */
[----:B------:R-:W0:Y:S01]  /*1bf0*/  LDS R20, [R9+0x18] ;  /* 0x0000180009147984 */ /* 0x000e220000000800 */
[----:B-1----:R-:W-:Y:S01]  /*1c00*/  FADD R28, R28, -R17 ;  /* 0x800000111c1c7221 */ /* 0x002fe20000000000 */
[----:B------:R-:W-:-:S03]  /*1c10*/  FMUL R27, R27, 1.4426950216293334961 ;  /* 0x3fb8aa3b1b1b7820 */ /* 0x000fc60000400000 */
[----:B------:R-:W-:Y:S01]  /*1c20*/  FMUL R28, R28, 1.4426950216293334961 ;  /* 0x3fb8aa3b1c1c7820 */ /* 0x000fe20000400000 */
[--C-:B--2---:R-:W-:Y:S01]  /*1c30*/  FADD R21, R21, -R17.reuse ;  /* 0x8000001115157221 */ /* 0x104fe20000000000 */
[----:B------:R-:W-:Y:S01]  /*1c40*/  FSETP.GEU.AND P6, PT, R27, -126, PT ;  /* 0xc2fc00001b00780b */ /* 0x000fe20003fce000 */
[--C-:B---3--:R-:W-:Y:S02]  /*1c50*/  FADD R26, R26, -R17.reuse ;  /* 0x800000111a1a7221 */ /* 0x108fe40000000000 */
[----:B------:R-:W-:Y:S01]  /*1c60*/  FSETP.GEU.AND P0, PT, R28, -126, PT ;  /* 0xc2fc00001c00780b */ /* 0x000fe20003f0e000 */
[----:B------:R-:W-:Y:S01]  /*1c70*/  FMUL R21, R21, 1.4426950216293334961 ;  /* 0x3fb8aa3b15157820 */ /* 0x000fe20000400000 */
[----:B----4-:R-:W-:Y:S01]  /*1c80*/  FADD R18, R18, -R17 ;  /* 0x8000001112127221 */ /* 0x010fe20000000000 */
[----:B------:R-:W-:-:S03]  /*1c90*/  FMUL R25, R26, 1.4426950216293334961 ;  /* 0x3fb8aa3b1a197820 */ /* 0x000fc60000400000 */
[----:B------:R-:W-:Y:S01]  /*1ca0*/  FSETP.GEU.AND P1, PT, R21, -126, PT ;  /* 0xc2fc00001500780b */ /* 0x000fe20003f2e000 */
[----:B------:R-:W-:Y:S01]  /*1cb0*/  FMUL R23, R18, 1.4426950216293334961 ;  /* 0x3fb8aa3b12177820 */ /* 0x000fe20000400000 */
[--C-:B------:R-:W-:Y:S01]  /*1cc0*/  FADD R22, R22, -R17.reuse ;  /* 0x8000001116167221 */ /* 0x100fe20000000000 */
[----:B------:R-:W-:Y:S01]  /*1cd0*/  FSETP.GEU.AND P4, PT, R25, -126, PT ;  /* 0xc2fc00001900780b */ /* 0x000fe20003f8e000 */
[----:B------:R-:W-:Y:S01]  /*1ce0*/  @!P6 FMUL R27, R27, 0.5 ;  /* 0x3f0000001b1be820 */ /* 0x000fe20000400000 */
[----:B------:R-:W-:Y:S01]  /*1cf0*/  FADD R29, R24, -R17 ;  /* 0x80000011181d7221 */ /* 0x000fe20000000000 */
[----:B------:R-:W-:Y:S01]  /*1d00*/  FSETP.GEU.AND P2, PT, R23, -126, PT ;  /* 0xc2fc00001700780b */ /* 0x000fe20003f4e000 */
[----:B------:R-:W-:Y:S01]  /*1d10*/  @!P0 FMUL R28, R28, 0.5 ;  /* 0x3f0000001c1c8820 */ /* 0x000fe20000400000 */
[----:B------:R1:W2:Y:S05]  /*1d20*/  MUFU.EX2 R18, R27 ;  /* 0x0000001b00127308 */ /* 0x0002aa0000000800 */
[----:B------:R-:W-:-:S03]  /*1d30*/  @!P1 FMUL R21, R21, 0.5 ;  /* 0x3f00000015159820 */ /* 0x000fc60000400000 */
[----:B------:R-:W3:Y:S01]  /*1d40*/  MUFU.EX2 R26, R28 ;  /* 0x0000001c001a7308 */ /* 0x000ee20000000800 */
[----:B-1----:R-:W-:Y:S01]  /*1d50*/  FMUL R27, R29, 1.4426950216293334961 ;  /* 0x3fb8aa3b1d1b7820 */ /* 0x002fe20000400000 */
[----:B------:R-:W-:Y:S01]  /*1d60*/  @!P4 FMUL R25, R25, 0.5 ;  /* 0x3f0000001919c820 */ /* 0x000fe20000400000 */
[----:B------:R-:W-:-:S03]  /*1d70*/  @!P2 FMUL R23, R23, 0.5 ;  /* 0x3f0000001717a820 */ /* 0x000fc60000400000 */
[----:B------:R-:W-:Y:S01]  /*1d80*/  FSETP.GEU.AND P5, PT, R27, -126, PT ;  /* 0xc2fc00001b00780b */ /* 0x000fe20003fae000 */
[----:B0-----:R-:W-:Y:S01]  /*1d90*/  FADD R20, R20, -R17 ;  /* 0x8000001114147221 */ /* 0x001fe20000000000 */
[----:B------:R0:W1:Y:S01]  /*1da0*/  MUFU.EX2 R24, R21 ;  /* 0x0000001500187308 */ /* 0x0000620000000800 */
[----:B--2---:R-:W-:Y:S02]  /*1db0*/  @!P6 FMUL R18, R18, R18 ;  /* 0x000000121212e220 */ /* 0x004fe40000400000 */
[----:B------:R-:W-:Y:S02]  /*1dc0*/  FMUL R29, R20, 1.4426950216293334961 ;  /* 0x3fb8aa3b141d7820 */ /* 0x000fe40000400000 */
[----:B------:R-:W-:Y:S01]  /*1dd0*/  FADD R19, R18, R19 ;  /* 0x0000001312137221 */ /* 0x000fe20000000000 */
[----:B------:R2:W-:Y:S02]  /*1de0*/  STS [R9], R18 ;  /* 0x0000001209007388 */ /* 0x0005e40000000800 */
[----:B------:R-:W-:Y:S01]  /*1df0*/  FSETP.GEU.AND P6, PT, R29, -126, PT ;  /* 0xc2fc00001d00780b */ /* 0x000fe20003fce000 */
[----:B0-----:R-:W-:Y:S01]  /*1e00*/  FMUL R21, R22, 1.4426950216293334961 ;  /* 0x3fb8aa3b16157820 */ /* 0x001fe20000400000 */
[----:B---3--:R-:W-:Y:S01]  /*1e10*/  @!P0 FMUL R26, R26, R26 ;  /* 0x0000001a1a1a8220 */ /* 0x008fe20000400000 */
[----:B------:R-:W-:Y:S01]  /*1e20*/  @!P5 FMUL R27, R27, 0.5 ;  /* 0x3f0000001b1bd820 */ /* 0x000fe20000400000 */
[----:B------:R-:W0:Y:S02]  /*1e30*/  MUFU.EX2 R20, R23 ;  /* 0x0000001700147308 */ /* 0x000e240000000800 */
[----:B------:R-:W-:Y:S01]  /*1e40*/  FSETP.GEU.AND P0, PT, R21, -126, PT ;  /* 0xc2fc00001500780b */ /* 0x000fe20003f0e000 */
[----:B------:R-:W-:Y:S01]  /*1e50*/  FADD R19, R19, R26 ;  /* 0x0000001a13137221 */ /* 0x000fe20000000000 */
[----:B------:R3:W-:Y:S01]  /*1e60*/  STS [R9+0x4], R26 ;  /* 0x0000041a09007388 */ /* 0x0007e20000000800 */
[----:B-1----:R-:W-:-:S03]  /*1e70*/  @!P1 FMUL R24, R24, R24 ;  /* 0x0000001818189220 */ /* 0x002fc60000400000 */
[----:B------:R-:W1:Y:S01]  /*1e80*/  MUFU.EX2 R22, R25 ;  /* 0x0000001900167308 */ /* 0x000e620000000800 */
[----:B------:R-:W-:Y:S01]  /*1e90*/  @!P6 FMUL R29, R29, 0.5 ;  /* 0x3f0000001d1de820 */ /* 0x000fe20000400000 */
[----:B------:R3:W-:Y:S01]  /*1ea0*/  STS [R9+0x8], R24 ;  /* 0x0000081809007388 */ /* 0x0007e20000000800 */
[----:B------:R-:W-:-:S04]  /*1eb0*/  FADD R19, R19, R24 ;  /* 0x0000001813137221 */ /* 0x000fc80000000000 */
[----:B------:R-:W-:Y:S01]  /*1ec0*/  @!P0 FMUL R21, R21, 0.5 ;  /* 0x3f00000015158820 */ /* 0x000fe20000400000 */
[----:B------:R-:W4:Y:S01]  /*1ed0*/  MUFU.EX2 R28, R27 ;  /* 0x0000001b001c7308 */ /* 0x000f220000000800 */
[----:B0-----:R-:W-:-:S04]  /*1ee0*/  @!P2 FMUL R20, R20, R20 ;  /* 0x000000141414a220 */ /* 0x001fc80000400000 */
[----:B------:R-:W-:Y:S01]  /*1ef0*/  FADD R19, R19, R20 ;  /* 0x0000001413137221 */ /* 0x000fe20000000000 */
[----:B------:R3:W-:Y:S02]  /*1f00*/  STS [R9+0xc], R20 ;  /* 0x00000c1409007388 */ /* 0x0007e40000000800 */
[----:B------:R-:W0:Y:S01]  /*1f10*/  MUFU.EX2 R23, R29 ;  /* 0x0000001d00177308 */ /* 0x000e220000000800 */
[----:B-1----:R-:W-:-:S04]  /*1f20*/  @!P4 FMUL R22, R22, R22 ;  /* 0x000000161616c220 */ /* 0x002fc80000400000 */
[----:B------:R-:W-:Y:S01]  /*1f30*/  FADD R19, R19, R22 ;  /* 0x0000001613137221 */ /* 0x000fe20000000000 */
[----:B------:R3:W-:Y:S02]  /*1f40*/  STS [R9+0x10], R22 ;  /* 0x0000101609007388 */ /* 0x0007e40000000800 */
[----:B------:R-:W1:Y:S01]  /*1f50*/  MUFU.EX2 R21, R21 ;  /* 0x0000001500157308 */ /* 0x000e620000000800 */
[----:B----4-:R-:W-:-:S04]  /*1f60*/  @!P5 FMUL R28, R28, R28 ;  /* 0x0000001c1c1cd220 */ /* 0x010fc80000400000 */
[----:B--2---:R-:W-:Y:S01]  /*1f70*/  FADD R18, R19, R28 ;  /* 0x0000001c13127221 */ /* 0x004fe20000000000 */
[----:B------:R3:W-:Y:S01]  /*1f80*/  STS [R9+0x14], R28 ;  /* 0x0000141c09007388 */ /* 0x0007e20000000800 */
[----:B0-----:R-:W-:-:S04]  /*1f90*/  @!P6 FMUL R23, R23, R23 ;  /* 0x000000171717e220 */ /* 0x001fc80000400000 */
[----:B------:R-:W-:Y:S01]  /*1fa0*/  FADD R18, R18, R23 ;  /* 0x0000001712127221 */ /* 0x000fe20000000000 */
[----:B------:R3:W-:Y:S01]  /*1fb0*/  STS [R9+0x18], R23 ;  /* 0x0000181709007388 */ /* 0x0007e20000000800 */
[----:B-1----:R-:W-:-:S04]  /*1fc0*/  @!P0 FMUL R21, R21, R21 ;  /* 0x0000001515158220 */ /* 0x002fc80000400000 */
[----:B------:R-:W-:Y:S01]  /*1fd0*/  FADD R19, R18, R21 ;  /* 0x0000001512137221 */ /* 0x000fe20000000000 */
[----:B------:R3:W-:Y:S01]  /*1fe0*/  STS [R9+0x1c], R21 ;  /* 0x00001c1509007388 */ /* 0x0007e20000000800 */
[----:B------:R-:W-:Y:S05]  /*1ff0*/  BRA.U UP2, `(.L_x_20) ;  /* 0xfffffff902cc7547 */ /* 0x000fea000b83ffff */
[----:B------:R-:W-:-:S05]  /*2000*/  UMOV UR6, UR8 ;  /* 0x0000000800067c82 */ /* 0x000fca0008000000 */
.L_x_19:
[----:B------:R-:W-:-:S09]  /*2010*/  UISETP.NE.AND UP2, UPT, UR20, URZ, UPT ;  /* 0x000000ff1400728c */ /* 0x000fd2000bf45270 */
[----:B------:R-:W-:Y:S05]  /*2020*/  BRA.U !UP2, `(.L_x_18) ;  /* 0x000000050a3c7547 */ /* 0x000fea000b800000 */
[----:B------:R-:W-:Y:S02]  /*2030*/  UISETP.GE.U32.AND UP2, UPT, UR26, 0x3, UPT ;  /* 0x000000031a00788c */ /* 0x000fe4000bf46070 */
[----:B------:R-:W-:-:S07]  /*2040*/  UISETP.NE.AND UP3, UPT, UR19, URZ, UPT ;  /* 0x000000ff1300728c */ /* 0x000fce000bf65270 */
[----:B------:R-:W-:Y:S05]  /*2050*/  BRA.U !UP2, `(.L_x_21) ;  /* 0x000000010a9c7547 */ /* 0x000fea000b800000 */
[----:B---3--:R-:W-:Y:S01]  /*2060*/  IMAD R9, R3, R10, UR6 ;  /* 0x0000000603097e24 */ /* 0x008fe2000f8e020a */
[----:B------:R-:W-:-:S04]  /*2070*/  UIADD3 UR6, UPT, UPT, UR6, 0x4, URZ ;  /* 0x0000000406067890 */ /* 0x000fc8000fffe0ff */
[----:B------:R-:W-:-:S05]  /*2080*/  LEA R9, R9, UR31, 0x2 ;  /* 0x0000001f09097c11 */ /* 0x000fca000f8e10ff */
[----:B------:R-:W0:Y:S04]  /*2090*/  LDS R18, [R9] ;  /* 0x0000000009127984 */ /* 0x000e280000000800 */
[----:B------:R-:W1:Y:S04]  /*20a0*/  LDS R20, [R9+0x4] ;  /* 0x0000040009147984 */ /* 0x000e680000000800 */
[----:B------:R-:W2:Y:S04]  /*20b0*/  LDS R22, [R9+0x8] ;  /* 0x0000080009167984 */ /* 0x000ea80000000800 */
[----:B------:R-:W3:Y:S01]  /*20c0*/  LDS R24, [R9+0xc] ;  /* 0x00000c0009187984 */ /* 0x000ee20000000800 */
[--C-:B0-----:R-:W-:Y:S01]  /*20d0*/  FADD R18, R18, -R17.reuse ;  /* 0x8000001112127221 */ /* 0x101fe20000000000 */
[----:B-1----:R-:W-:-:S03]  /*20e0*/  FADD R20, R20, -R17 ;  /* 0x8000001114147221 */ /* 0x002fc60000000000 */
[----:B------:R-:W-:Y:S01]  /*20f0*/  FMUL R18, R18, 1.4426950216293334961 ;  /* 0x3fb8aa3b12127820 */ /* 0x000fe20000400000 */
[----:B--2---:R-:W-:Y:S01]  /*2100*/  FADD R22, R22, -R17 ;  /* 0x8000001116167221 */ /* 0x004fe20000000000 */
[----:B------:R-:W-:-:S03]  /*2110*/  FMUL R21, R20, 1.4426950216293334961 ;  /* 0x3fb8aa3b14157820 */ /* 0x000fc60000400000 */
[----:B------:R-:W-:Y:S01]  /*2120*/  FSETP.GEU.AND P0, PT, R18, -126, PT ;  /* 0xc2fc00001200780b */ /* 0x000fe20003f0e000 */
[----:B---3--:R-:W-:Y:S01]  /*2130*/  FADD R24, R24, -R17 ;  /* 0x8000001118187221 */ /* 0x008fe20000000000 */
[----:B------:R-:W-:Y:S01]  /*2140*/  FMUL R23, R22, 1.4426950216293334961 ;  /* 0x3fb8aa3b16177820 */ /* 0x000fe20000400000 */
[----:B------:R-:W-:Y:S02]  /*2150*/  FSETP.GEU.AND P1, PT, R21, -126, PT ;  /* 0xc2fc00001500780b */ /* 0x000fe40003f2e000 */
[----:B------:R-:W-:Y:S02]  /*2160*/  FMUL R25, R24, 1.4426950216293334961 ;  /* 0x3fb8aa3b18197820 */ /* 0x000fe40000400000 */
[----:B------:R-:W-:-:S03]  /*2170*/  FSETP.GEU.AND P2, PT, R23, -126, PT ;  /* 0xc2fc00001700780b */ /* 0x000fc60003f4e000 */
[----:B------:R-:W-:-:S03]  /*2180*/  FSETP.GEU.AND P4, PT, R25, -126, PT ;  /* 0xc2fc00001900780b */ /* 0x000fc60003f8e000 */
[----:B------:R-:W-:-:S03]  /*2190*/  @!P0 FMUL R18, R18, 0.5 ;  /* 0x3f00000012128820 */ /* 0x000fc60000400000 */
[----:B------:R-:W-:Y:S01]  /*21a0*/  @!P1 FMUL R21, R21, 0.5 ;  /* 0x3f00000015159820 */ /* 0x000fe20000400000 */
[----:B------:R-:W0:Y:S03]  /*21b0*/  MUFU.EX2 R20, R18 ;  /* 0x0000001200147308 */ /* 0x000e260000000800 */
[----:B------:R-:W-:-:S03]  /*21c0*/  @!P2 FMUL R23, R23, 0.5 ;  /* 0x3f0000001717a820 */ /* 0x000fc60000400000 */
[----:B------:R-:W-:Y:S02]  /*21d0*/  @!P4 FMUL R25, R25, 0.5 ;  /* 0x3f0000001919c820 */ /* 0x000fe40000400000 */
[----:B------:R-:W1:Y:S08]  /*21e0*/  MUFU.EX2 R22, R21 ;  /* 0x0000001500167308 */ /* 0x000e700000000800 */
[----:B------:R-:W2:Y:S01]  /*21f0*/  MUFU.EX2 R24, R23 ;  /* 0x0000001700187308 */ /* 0x000ea20000000800 */
[----:B0-----:R-:W-:-:S04]  /*2200*/  @!P0 FMUL R20, R20, R20 ;  /* 0x0000001414148220 */ /* 0x001fc80000400000 */
[----:B------:R-:W-:Y:S01]  /*2210*/  FADD R19, R19, R20 ;  /* 0x0000001413137221 */ /* 0x000fe20000000000 */
[----:B------:R0:W-:Y:S02]  /*2220*/  STS [R9], R20 ;  /* 0x0000001409007388 */ /* 0x0001e40000000800 */
[----:B------:R-:W3:Y:S01]  /*2230*/  MUFU.EX2 R26, R25 ;  /* 0x00000019001a7308 */ /* 0x000ee20000000800 */
[----:B-1----:R-:W-:-:S04]  /*2240*/  @!P1 FMUL R22, R22, R22 ;  /* 0x0000001616169220 */ /* 0x002fc80000400000 */
[----:B------:R-:W-:Y:S01]  /*2250*/  FADD R19, R19, R22 ;  /* 0x0000001613137221 */ /* 0x000fe20000000000 */
[----:B------:R0:W-:Y:S01]  /*2260*/  STS [R9+0x4], R22 ;  /* 0x0000041609007388 */ /* 0x0001e20000000800 */
[----:B--2---:R-:W-:-:S04]  /*2270*/  @!P2 FMUL R24, R24, R24 ;  /* 0x000000181818a220 */ /* 0x004fc80000400000 */
[----:B------:R-:W-:Y:S01]  /*2280*/  FADD R19, R19, R24 ;  /* 0x0000001813137221 */ /* 0x000fe20000000000 */
[----:B------:R0:W-:Y:S01]  /*2290*/  STS [R9+0x8], R24 ;  /* 0x0000081809007388 */ /* 0x0001e20000000800 */
[----:B---3--:R-:W-:-:S04]  /*22a0*/  @!P4 FMUL R26, R26, R26 ;  /* 0x0000001a1a1ac220 */ /* 0x008fc80000400000 */
[----:B------:R-:W-:Y:S01]  /*22b0*/  FADD R19, R19, R26 ;  /* 0x0000001a13137221 */ /* 0x000fe20000000000 */
[----:B------:R0:W-:Y:S06]  /*22c0*/  STS [R9+0xc], R26 ;  /* 0x00000c1a09007388 */ /* 0x0001ec0000000800 */
.L_x_21:
[----:B------:R-:W-:Y:S05]  /*22d0*/  BRA.U !UP3, `(.L_x_18) ;  /* 0x000000010b907547 */ /* 0x000fea000b800000 */
[----:B------:R-:W-:Y:S02]  /*22e0*/  UISETP.NE.AND UP2, UPT, UR30, URZ, UPT ;  /* 0x000000ff1e00728c */ /* 0x000fe4000bf45270 */
[----:B------:R-:W-:-:S07]  /*22f0*/  UISETP.NE.AND UP3, UPT, UR11, URZ, UPT ;  /* 0x000000ff0b00728c */ /* 0x000fce000bf65270 */
[----:B------:R-:W-:Y:S05]  /*2300*/  BRA.U !UP2, `(.L_x_22) ;  /* 0x000000010a547547 */ /* 0x000fea000b800000 */
[----:B0--3--:R-:W-:Y:S01]  /*2310*/  IMAD R9, R3, R10, UR6 ;  /* 0x0000000603097e24 */ /* 0x009fe2000f8e020a */
[----:B------:R-:W-:-:S04]  /*2320*/  UIADD3 UR6, UPT, UPT, UR6, 0x2, URZ ;  /* 0x0000000206067890 */ /* 0x000fc8000fffe0ff */
[----:B------:R-:W-:-:S05]  /*2330*/  LEA R21, R9, UR31, 0x2 ;  /* 0x0000001f09157c11 */ /* 0x000fca000f8e10ff */
[----:B------:R-:W0:Y:S04]  /*2340*/  LDS R18, [R21] ;  /* 0x0000000015127984 */ /* 0x000e280000000800 */
[----:B------:R-:W1:Y:S01]  /*2350*/  LDS R20, [R21+0x4] ;  /* 0x0000040015147984 */ /* 0x000e620000000800 */
[--C-:B0-----:R-:W-:Y:S01]  /*2360*/  FADD R18, R18, -R17.reuse ;  /* 0x8000001112127221 */ /* 0x101fe20000000000 */
[----:B-1----:R-:W-:-:S03]  /*2370*/  FADD R20, R20, -R17 ;  /* 0x8000001114147221 */ /* 0x002fc60000000000 */
[----:B------:R-:W-:Y:S01]  /*2380*/  FMUL R18, R18, 1.4426950216293334961 ;  /* 0x3fb8aa3b12127820 */ /* 0x000fe20000400000 */
[----:B------:R-:W-:-:S04]  /*2390*/  FMUL R9, R20, 1.4426950216293334961 ;  /* 0x3fb8aa3b14097820 */ /* 0x000fc80000400000 */
[----:B------:R-:W-:Y:S02]  /*23a0*/  FSETP.GEU.AND P0, PT, R18, -126, PT ;  /* 0xc2fc00001200780b */ /* 0x000fe40003f0e000 */
[----:B------:R-:W-:-:S11]  /*23b0*/  FSETP.GEU.AND P1, PT, R9, -126, PT ;  /* 0xc2fc00000900780b */ /* 0x000fd60003f2e000 */
[----:B------:R-:W-:Y:S02]  /*23c0*/  @!P0 FMUL R18, R18, 0.5 ;  /* 0x3f00000012128820 */ /* 0x000fe40000400000 */
[----:B------:R-:W-:Y:S02]  /*23d0*/  @!P1 FMUL R9, R9, 0.5 ;  /* 0x3f00000009099820 */ /* 0x000fe40000400000 */
[----:B------:R-:W0:Y:S08]  /*23e0*/  MUFU.EX2 R20, R18 ;  /* 0x0000001200147308 */ /* 0x000e300000000800 */
[----:B------:R-:W1:Y:S01]  /*23f0*/  MUFU.EX2 R22, R9 ;  /* 0x0000000900167308 */ /* 0x000e620000000800 */
[----:B0-----:R-:W-:-:S04]  /*2400*/  @!P0 FMUL R20, R20, R20 ;  /* 0x0000001414148220 */ /* 0x001fc80000400000 */
[----:B------:R-:W-:Y:S01]  /*2410*/  FADD R19, R19, R20 ;  /* 0x0000001413137221 */ /* 0x000fe20000000000 */
[----:B------:R2:W-:Y:S01]  /*2420*/  STS [R21], R20 ;  /* 0x0000001415007388 */ /* 0x0005e20000000800 */
[----:B-1----:R-:W-:-:S04]  /*2430*/  @!P1 FMUL R22, R22, R22 ;  /* 0x0000001616169220 */ /* 0x002fc80000400000 */
[----:B------:R-:W-:Y:S01]  /*2440*/  FADD R19, R19, R22 ;  /* 0x0000001613137221 */ /* 0x000fe20000000000 */
[----:B------:R2:W-:Y:S06]  /*2450*/  STS [R21+0x4], R22 ;  /* 0x0000041615007388 */ /* 0x0005ec0000000800 */
.L_x_22:
[----:B------:R-:W-:Y:S05]  /*2460*/  BRA.U !UP3, `(.L_x_18) ;  /* 0x000000010b2c7547 */ /* 0x000fea000b800000 */
[----:B------:R-:W-:-:S05]  /*2470*/  IMAD R10, R3, R10, UR6 ;  /* 0x00000006030a7e24 */ /* 0x000fca000f8e020a */
[----:B------:R-:W-:-:S05]  /*2480*/  LEA R10, R10, UR31, 0x2 ;  /* 0x0000001f0a0a7c11 */ /* 0x000fca000f8e10ff */
[----:B------:R-:W1:Y:S02]  /*2490*/  LDS R18, [R10] ;  /* 0x000000000a127984 */ /* 0x000e640000000800 */
[----:B-1----:R-:W-:-:S04]  /*24a0*/  FADD R18, R18, -R17 ;  /* 0x8000001112127221 */ /* 0x002fc80000000000 */
[----:B------:R-:W-:-:S05]  /*24b0*/  FMUL R18, R18, 1.4426950216293334961 ;  /* 0x3fb8aa3b12127820 */ /* 0x000fca0000400000 */
[----:B------:R-:W-:-:S13]  /*24c0*/  FSETP.GEU.AND P0, PT, R18, -126, PT ;  /* 0xc2fc00001200780b */ /* 0x000fda0003f0e000 */
[----:B------:R-:W-:-:S04]  /*24d0*/  @!P0 FMUL R18, R18, 0.5 ;  /* 0x3f00000012128820 */ /* 0x000fc80000400000 */
[----:B0--3--:R-:W0:Y:S02]  /*24e0*/  MUFU.EX2 R9, R18 ;  /* 0x0000001200097308 */ /* 0x009e240000000800 */
[----:B0-----:R-:W-:-:S04]  /*24f0*/  @!P0 FMUL R9, R9, R9 ;  /* 0x0000000909098220 */ /* 0x001fc80000400000 */
[----:B------:R-:W-:Y:S01]  /*2500*/  FADD R19, R19, R9 ;  /* 0x0000000913137221 */ /* 0x000fe20000000000 */
[----:B------:R1:W-:Y:S06]  /*2510*/  STS [R10], R9 ;  /* 0x000000090a007388 */ /* 0x0003ec0000000800 */
.L_x_18:
[C---:B01-3-5:R-:W-:Y:S01]  /*2520*/  FMNMX R9, R16.reuse, R17, !PT ;  /* 0x0000001110097209 */ /* 0x06bfe20007800000 */
[----:B------:R-:W-:Y:S04]  /*2530*/  BSSY.RECONVERGENT B0, `(.L_x_23) ;  /* 0x000001c000007945 */ /* 0x000fe80003800200 */
[----:B------:R-:W-:Y:S01]  /*2540*/  FADD R16, R16, -R9 ;  /* 0x8000000910107221 */ /* 0x000fe20000000000 */
[----:B--2---:R-:W-:-:S03]  /*2550*/  FADD R20, -R9, R17 ;  /* 0x0000001109147221 */ /* 0x004fc60000000100 */
        /* <DEDUP_REMOVED lines=9> */
[----:B------:R-:W-:Y:S01]  /*25f0*/  FMUL R10, R11, R10 ;  /* 0x0000000a0b0a7220 */ /* 0x000fe20000400000 */
[----:B-1----:R-:W-:-:S04]  /*2600*/  @!P1 FMUL R21, R21, R21 ;  /* 0x0000001515159220 */ /* 0x002fc80000400000 */
[----:B------:R-:W-:-:S04]  /*2610*/  FFMA R11, R21, R19, R10 ;  /* 0x00000013150b7223 */ /* 0x000fc8000000000a */
[----:B------:R-:W-:-:S05]  /*2620*/  FADD R19, R11, 1.00000001335143196e-10 ;  /* 0x2edbe6ff0b137421 */ /* 0x000fca0000000000 */
[----:B------:R-:W-:-:S04]  /*2630*/  IADD3 R18, PT, PT, R19, 0x1800000, RZ ;  /* 0x0180000013127810 */ /* 0x000fc80007ffe0ff */
[----:B------:R-:W-:-:S04]  /*2640*/  LOP3.LUT R18, R18, 0x7f800000, RZ, 0xc0, !PT ;  /* 0x7f80000012127812 */ /* 0x000fc800078ec0ff */
[----:B------:R-:W-:-:S13]  /*2650*/  ISETP.GT.U32.AND P0, PT, R18, 0x1ffffff, PT ;  /* 0x01ffffff1200780c */ /* 0x000fda0003f04070 */
[----:B------:R-:W-:Y:S05]  /*2660*/  @P0 BRA `(.L_x_24) ;  /* 0x0000000000100947 */ /* 0x000fea0003800000 */
[----:B------:R-:W-:-:S07]  /*2670*/  MOV R18, 0x2690 ;  /* 0x0000269000127802 */ /* 0x000fce0000000f00 */
[----:B------:R-:W-:Y:S05]  /*2680*/  CALL.REL.NOINC `($__internal_0_$__cuda_sm20_rcp_rn_f32_slowpath) ;  /* 0x00000038008c7944 */ /* 0x000fea0003c00000 */
[----:B------:R-:W-:Y:S01]  /*2690*/  MOV R18, R19 ;  /* 0x0000001300127202 */ /* 0x000fe20000000f00 */
[----:B------:R-:W-:Y:S06]  /*26a0*/  BRA `(.L_x_25) ;  /* 0x0000000000107947 */ /* 0x000fec0003800000 */
.L_x_24:
[----:B------:R-:W0:Y:S02]  /*26b0*/  MUFU.RCP R18, R19 ;  /* 0x0000001300127308 */ /* 0x000e240000001000 */
[----:B0-----:R-:W-:-:S04]  /*26c0*/  FFMA R16, R19, R18, -1 ;  /* 0xbf80000013107423 */ /* 0x001fc80000000012 */
[----:B------:R-:W-:-:S04]  /*26d0*/  FADD.FTZ R17, -R16, -RZ ;  /* 0x800000ff10117221 */ /* 0x000fc80000010100 */
[----:B------:R-:W-:-:S07]  /*26e0*/  FFMA R18, R18, R17, R18 ;  /* 0x0000001112127223 */ /* 0x000fce0000000012 */
.L_x_25:
[----:B------:R-:W-:Y:S05]  /*26f0*/  BSYNC.RECONVERGENT B0 ;  /* 0x0000000000007941 */ /* 0x000fea0003800200 */
.L_x_23:
[----:B------:R-:W-:-:S04]  /*2700*/  FADD R20, R20, 1.00000001335143196e-10 ;  /* 0x2edbe6ff14147421 */ /* 0x000fc80000000000 */
[----:B------:R-:W-:-:S05]  /*2710*/  FMUL R20, R20, 1.4426950216293334961 ;  /* 0x3fb8aa3b14147820 */ /* 0x000fca0000400000 */
[----:B------:R-:W-:-:S13]  /*2720*/  FSETP.GEU.AND P0, PT, R20, -126, PT ;  /* 0xc2fc00001400780b */ /* 0x000fda0003f0e000 */
[----:B------:R-:W-:-:S04]  /*2730*/  @!P0 FMUL R20, R20, 0.5 ;  /* 0x3f00000014148820 */ /* 0x000fc80000400000 */
[----:B------:R-:W0:Y:S02]  /*2740*/  MUFU.EX2 R19, R20 ;  /* 0x0000001400137308 */ /* 0x000e240000000800 */
[----:B0-----:R-:W-:Y:S01]  /*2750*/  @!P0 FMUL R19, R19, R19 ;  /* 0x0000001313138220 */ /* 0x001fe20000400000 */
[----:B------:R-:W-:Y:S06]  /*2760*/  @P3 BRA `(.L_x_26) ;  /* 0x0000000800903947 */ /* 0x000fec0003800000 */
[----:B------:R-:W-:Y:S01]  /*2770*/  UMOV UR6, URZ ;  /* 0x000000ff00067c82 */ /* 0x000fe20008000000 */
[----:B------:R-:W-:Y:S05]  /*2780*/  BRA.U !UP0, `(.L_x_27) ;  /* 0x0000000508247547 */ /* 0x000fea000b800000 */
[----:B------:R-:W-:Y:S01]  /*2790*/  FMUL R21, RZ, R19 ;  /* 0x00000013ff157220 */ /* 0x000fe20000400000 */
[----:B------:R-:W-:-:S06]  /*27a0*/  UMOV UR6, URZ ;  /* 0x000000ff00067c82 */ /* 0x000fcc0008000000 */
.L_x_28:
[----:B0-----:R-:W0:Y:S01]  /*27b0*/  LDC.64 R16, c[0x0][0x3c8] ;  /* 0x0000f200ff107b82 */ /* 0x001e220000000a00 */
[----:B------:R-:W-:-:S05]  /*27c0*/  IADD3 R23, PT, PT, R8, UR6, RZ ;  /* 0x0000000608177c10 */ /* 0x000fca000fffe0ff */
[----:B0-----:R-:W-:-:S05]  /*27d0*/  IMAD.WIDE R16, R23, 0x4, R16 ;  /* 0x0000000417107825 */ /* 0x001fca00078e0210 */
[----:B------:R-:W2:Y:S04]  /*27e0*/  LDG.E R20, desc[UR14][R16.64] ;  /* 0x0000000e10147981 */ /* 0x000ea8000c1e1900 */
[----:B------:R-:W3:Y:S04]  /*27f0*/  LDG.E R22, desc[UR14][R16.64+0x4] ;  /* 0x0000040e10167981 */ /* 0x000ee8000c1e1900 */
[----:B------:R-:W4:Y:S04]  /*2800*/  LDG.E R26, desc[UR14][R16.64+0xc] ;  /* 0x00000c0e101a7981 */ /* 0x000f28000c1e1900 */
[----:B------:R-:W5:Y:S04]  /*2810*/  LDG.E R24, desc[UR14][R16.64+0x8] ;  /* 0x0000080e10187981 */ /* 0x000f68000c1e1900 */
[----:B------:R-:W5:Y:S01]  /*2820*/  LDG.E R28, desc[UR14][R16.64+0x24] ;  /* 0x0000240e101c7981 */ /* 0x000f62000c1e1900 */
[----:B--2---:R-:W-:-:S03]  /*2830*/  FFMA R23, R10, R20, R21 ;  /* 0x000000140a177223 */ /* 0x004fc60000000015 */
[----:B------:R-:W2:Y:S01]  /*2840*/  LDG.E R20, desc[UR14][R16.64+0x10] ;  /* 0x0000100e10147981 */ /* 0x000ea2000c1e1900 */
[----:B------:R-:W-:Y:S01]  /*2850*/  FMUL R23, R23, R18 ;  /* 0x0000001217177220 */ /* 0x000fe20000400000 */
[C-C-:B---3--:R-:W-:Y:S02]  /*2860*/  FFMA R25, R10.reuse, R22, R21.reuse ;  /* 0x000000160a197223 */ /* 0x148fe40000000015 */
[----:B------:R-:W3:Y:S01]  /*2870*/  LDG.E R22, desc[UR14][R16.64+0x14] ;  /* 0x0000140e10167981 */ /* 0x000ee2000c1e1900 */
[----:B----4-:R-:W-:-:S03]  /*2880*/  FFMA R29, R10, R26, R21 ;  /* 0x0000001a0a1d7223 */ /* 0x010fc60000000015 */
[----:B------:R0:W-:Y:S01]  /*2890*/  STG.E desc[UR14][R16.64], R23 ;  /* 0x0000001710007986 */ /* 0x0001e2000c10190e */
[----:B-----5:R-:W-:-:S03]  /*28a0*/  FFMA R27, R10, R24, R21 ;  /* 0x000000180a1b7223 */ /* 0x020fc60000000015 */
[----:B------:R-:W4:Y:S04]  /*28b0*/  LDG.E R26, desc[UR14][R16.64+0x20] ;  /* 0x0000200e101a7981 */ /* 0x000f28000c1e1900 */
[----:B------:R-:W5:Y:S04]  /*28c0*/  LDG.E R24, desc[UR14][R16.64+0x18] ;  /* 0x0000180e10187981 */ /* 0x000f68000c1e1900 */
[----:B0-----:R-:W5:Y:S01]  /*28d0*/  LDG.E R23, desc[UR14][R16.64+0x1c] ;  /* 0x00001c0e10177981 */ /* 0x001f62000c1e1900 */
[-C--:B------:R-:W-:Y:S01]  /*28e0*/  FMUL R25, R25, R18.reuse ;  /* 0x0000001219197220 */ /* 0x080fe20000400000 */
[-C--:B------:R-:W-:Y:S01]  /*28f0*/  FMUL R27, R27, R18.reuse ;  /* 0x000000121b1b7220 */ /* 0x080fe20000400000 */
[----:B------:R-:W-:Y:S01]  /*2900*/  FMUL R29, R29, R18 ;  /* 0x000000121d1d7220 */ /* 0x000fe20000400000 */
[----:B------:R-:W-:-:S02]  /*2910*/  FFMA R28, R10, R28, R21 ;  /* 0x0000001c0a1c7223 */ /* 0x000fc40000000015 */
[----:B------:R0:W-:Y:S04]  /*2920*/  STG.E desc[UR14][R16.64+0x4], R25 ;  /* 0x0000041910007986 */ /* 0x0001e8000c10190e */
[----:B------:R5:W-:Y:S04]  /*2930*/  STG.E desc[UR14][R16.64+0x8], R27 ;  /* 0x0000081b10007986 */ /* 0x000be8000c10190e */
[----:B------:R1:W-:Y:S01]  /*2940*/  STG.E desc[UR14][R16.64+0xc], R29 ;  /* 0x00000c1d10007986 */ /* 0x0003e2000c10190e */
[C-C-:B--2---:R-:W-:Y:S01]  /*2950*/  FFMA R20, R10.reuse, R20, R21.reuse ;  /* 0x000000140a147223 */ /* 0x144fe20000000015 */
[----:B---3--:R-:W-:-:S04]  /*2960*/  FFMA R22, R10, R22, R21 ;  /* 0x000000160a167223 */ /* 0x008fc80000000015 */
[----:B0-----:R-:W-:Y:S02]  /*2970*/  FMUL R25, R22, R18 ;  /* 0x0000001216197220 */ /* 0x001fe40000400000 */
[----:B------:R-:W2:Y:S01]  /*2980*/  LDG.E R22, desc[UR14][R16.64+0x2c] ;  /* 0x00002c0e10167981 */ /* 0x000ea2000c1e1900 */
[C-C-:B----4-:R-:W-:Y:S01]  /*2990*/  FFMA R26, R10.reuse, R26, R21.reuse ;  /* 0x0000001a0a1a7223 */ /* 0x150fe20000000015 */
[C-C-:B-----5:R-:W-:Y:S01]  /*29a0*/  FFMA R27, R10.reuse, R24, R21.reuse ;  /* 0x000000180a1b7223 */ /* 0x160fe20000000015 */
[----:B------:R-:W-:Y:S01]  /*29b0*/  FFMA R23, R10, R23, R21 ;  /* 0x000000170a177223 */ /* 0x000fe20000000015 */
[-C--:B------:R-:W-:Y:S01]  /*29c0*/  FMUL R24, R20, R18.reuse ;  /* 0x0000001214187220 */ /* 0x080fe20000400000 */
[----:B------:R0:W-:Y:S02]  /*29d0*/  STG.E desc[UR14][R16.64+0x14], R25 ;  /* 0x0000141910007986 */ /* 0x0001e4000c10190e */
[-C--:B-1----:R-:W-:Y:S01]  /*29e0*/  FMUL R29, R23, R18.reuse ;  /* 0x00000012171d7220 */ /* 0x082fe20000400000 */
[-C--:B------:R-:W-:Y:S01]  /*29f0*/  FMUL R23, R26, R18.reuse ;  /* 0x000000121a177220 */ /* 0x080fe20000400000 */
[----:B------:R-:W-:Y:S04]  /*2a00*/  STG.E desc[UR14][R16.64+0x10], R24 ;  /* 0x0000101810007986 */ /* 0x000fe8000c10190e */
[----:B------:R1:W-:Y:S01]  /*2a10*/  STG.E desc[UR14][R16.64+0x20], R23 ;  /* 0x0000201710007986 */ /* 0x0003e2000c10190e */
[----:B0-----:R-:W-:-:S03]  /*2a20*/  FMUL R25, R28, R18 ;  /* 0x000000121c197220 */ /* 0x001fc60000400000 */
[----:B------:R-:W3:Y:S04]  /*2a30*/  LDG.E R20, desc[UR14][R16.64+0x28] ;  /* 0x0000280e10147981 */ /* 0x000ee8000c1e1900 */
[----:B------:R-:W4:Y:S04]  /*2a40*/  LDG.E R26, desc[UR14][R16.64+0x34] ;  /* 0x0000340e101a7981 */ /* 0x000f28000c1e1900 */
[----:B-1----:R-:W5:Y:S04]  /*2a50*/  LDG.E R23, desc[UR14][R16.64+0x30] ;  /* 0x0000300e10177981 */ /* 0x002f68000c1e1900 */
[----:B------:R-:W5:Y:S04]  /*2a60*/  LDG.E R24, desc[UR14][R16.64+0x38] ;  /* 0x0000380e10187981 */ /* 0x000f68000c1e1900 */
[----:B------:R-:W5:Y:S01]  /*2a70*/  LDG.E R28, desc[UR14][R16.64+0x3c] ;  /* 0x00003c0e101c7981 */ /* 0x000f62000c1e1900 */
[----:B------:R-:W-:-:S03]  /*2a80*/  FMUL R27, R27, R18 ;  /* 0x000000121b1b7220 */ /* 0x000fc60000400000 */
[----:B------:R-:W-:Y:S04]  /*2a90*/  STG.E desc[UR14][R16.64+0x1c], R29 ;  /* 0x00001c1d10007986 */ /* 0x000fe8000c10190e */
[----:B------:R3:W-:Y:S04]  /*2aa0*/  STG.E desc[UR14][R16.64+0x18], R27 ;  /* 0x0000181b10007986 */ /* 0x0007e8000c10190e */
[----:B------:R4:W-:Y:S01]  /*2ab0*/  STG.E desc[UR14][R16.64+0x24], R25 ;  /* 0x0000241910007986 */ /* 0x0009e2000c10190e */
[----:B------:R-:W-:-:S04]  /*2ac0*/  UIADD3 UR6, UPT, UPT, UR6, 0x10, URZ ;  /* 0x0000001006067890 */ /* 0x000fc8000fffe0ff */
[----:B------:R-:W-:Y:S01]  /*2ad0*/  UISETP.NE.AND UP0, UPT, UR6, UR10, UPT ;  /* 0x0000000a0600728c */ /* 0x000fe2000bf05270 */
[----:B--2---:R-:W-:-:S04]  /*2ae0*/  FFMA R22, R10, R22, R21 ;  /* 0x000000160a167223 */ /* 0x004fc80000000015 */
[----:B------:R-:W-:-:S05]  /*2af0*/  FMUL R22, R22, R18 ;  /* 0x0000001216167220 */ /* 0x000fca0000400000 */
[----:B------:R0:W-:Y:S01]  /*2b00*/  STG.E desc[UR14][R16.64+0x2c], R22 ;  /* 0x00002c1610007986 */ /* 0x0001e2000c10190e */
[C-C-:B---3--:R-:W-:Y:S01]  /*2b10*/  FFMA R27, R10.reuse, R20, R21.reuse ;  /* 0x000000140a1b7223 */ /* 0x148fe20000000015 */
[C-C-:B----4-:R-:W-:Y:S01]  /*2b20*/  FFMA R25, R10.reuse, R26, R21.reuse ;  /* 0x0000001a0a197223 */ /* 0x150fe20000000015 */
[C-C-:B-----5:R-:W-:Y:S01]  /*2b30*/  FFMA R23, R10.reuse, R23, R21.reuse ;  /* 0x000000170a177223 */ /* 0x160fe20000000015 */
[C-C-:B------:R-:W-:Y:S01]  /*2b40*/  FFMA R29, R10.reuse, R24, R21.reuse ;  /* 0x000000180a1d7223 */ /* 0x140fe20000000015 */
[----:B------:R-:W-:Y:S01]  /*2b50*/  FFMA R28, R10, R28, R21 ;  /* 0x0000001c0a1c7223 */ /* 0x000fe20000000015 */
[-C--:B------:R-:W-:Y:S01]  /*2b60*/  FMUL R27, R27, R18.reuse ;  /* 0x000000121b1b7220 */ /* 0x080fe20000400000 */
[-C--:B------:R-:W-:Y:S01]  /*2b70*/  FMUL R23, R23, R18.reuse ;  /* 0x0000001217177220 */ /* 0x080fe20000400000 */
[-C--:B------:R-:W-:Y:S01]  /*2b80*/  FMUL R25, R25, R18.reuse ;  /* 0x0000001219197220 */ /* 0x080fe20000400000 */
[-C--:B------:R-:W-:Y:S01]  /*2b90*/  FMUL R29, R29, R18.reuse ;  /* 0x000000121d1d7220 */ /* 0x080fe20000400000 */
[----:B------:R-:W-:Y:S01]  /*2ba0*/  FMUL R28, R28, R18 ;  /* 0x000000121c1c7220 */ /* 0x000fe20000400000 */
[----:B------:R0:W-:Y:S04]  /*2bb0*/  STG.E desc[UR14][R16.64+0x28], R27 ;  /* 0x0000281b10007986 */ /* 0x0001e8000c10190e */
[----:B------:R0:W-:Y:S04]  /*2bc0*/  STG.E desc[UR14][R16.64+0x30], R23 ;  /* 0x0000301710007986 */ /* 0x0001e8000c10190e */
[----:B------:R0:W-:Y:S04]  /*2bd0*/  STG.E desc[UR14][R16.64+0x34], R25 ;  /* 0x0000341910007986 */ /* 0x0001e8000c10190e */
[----:B------:R0:W-:Y:S04]  /*2be0*/  STG.E desc[UR14][R16.64+0x38], R29 ;  /* 0x0000381d10007986 */ /* 0x0001e8000c10190e */
[----:B------:R0:W-:Y:S01]  /*2bf0*/  STG.E desc[UR14][R16.64+0x3c], R28 ;  /* 0x00003c1c10007986 */ /* 0x0001e2000c10190e */
[----:B------:R-:W-:Y:S05]  /*2c00*/  BRA.U UP0, `(.L_x_28) ;  /* 0xfffffff900e87547 */ /* 0x000fea000b83ffff */
[----:B------:R-:W-:-:S05]  /*2c10*/  UMOV UR6, UR10 ;  /* 0x0000000a00067c82 */ /* 0x000fca0008000000 */
.L_x_27:
[----:B------:R-:W-:Y:S05]  /*2c20*/  BRA.U !UP1, `(.L_x_29) ;  /* 0x0000000d09687547 */ /* 0x000fea000b800000 */
[----:B------:R-:W-:Y:S02]  /*2c30*/  UIADD3 UR7, UPT, UPT, UR22, -0x1, URZ ;  /* 0xffffffff16077890 */ /* 0x000fe4000fffe0ff */
[----:B------:R-:W-:Y:S02]  /*2c40*/  UISETP.NE.AND UP1, UPT, UR24, URZ, UPT ;  /* 0x000000ff1800728c */ /* 0x000fe4000bf25270 */
[----:B------:R-:W-:-:S09]  /*2c50*/  UISETP.GE.U32.AND UP0, UPT, UR7, 0x7, UPT ;  /* 0x000000070700788c */ /* 0x000fd2000bf06070 */
[----:B------:R-:W-:Y:S05]  /*2c60*/  BRA.U !UP0, `(.L_x_30) ;  /* 0x0000000108947547 */ /* 0x000fea000b800000 */
[----:B0-----:R-:W0:Y:S01]  /*2c70*/  LDC.64 R16, c[0x0][0x3c8] ;  /* 0x0000f200ff107b82 */ /* 0x001e220000000a00 */
[----:B------:R-:W-:-:S05]  /*2c80*/  IADD3 R21, PT, PT, R8, UR6, RZ ;  /* 0x0000000608157c10 */ /* 0x000fca000fffe0ff */
[----:B0-----:R-:W-:-:S05]  /*2c90*/  IMAD.WIDE R16, R21, 0x4, R16 ;  /* 0x0000000415107825 */ /* 0x001fca00078e0210 */
[----:B------:R-:W2:Y:S04]  /*2ca0*/  LDG.E R20, desc[UR14][R16.64] ;  /* 0x0000000e10147981 */ /* 0x000ea8000c1e1900 */
[----:B------:R-:W3:Y:S01]  /*2cb0*/  LDG.E R22, desc[UR14][R16.64+0x4] ;  /* 0x0000040e10167981 */ /* 0x000ee2000c1e1900 */
[----:B------:R-:W-:-:S03]  /*2cc0*/  FMUL R23, RZ, R19 ;  /* 0x00000013ff177220 */ /* 0x000fc60000400000 */
[----:B------:R-:W4:Y:S04]  /*2cd0*/  LDG.E R21, desc[UR14][R16.64+0x8] ;  /* 0x0000080e10157981 */ /* 0x000f28000c1e1900 */
[----:B------:R-:W5:Y:S04]  /*2ce0*/  LDG.E R26, desc[UR14][R16.64+0xc] ;  /* 0x00000c0e101a7981 */ /* 0x000f68000c1e1900 */
[----:B------:R-:W5:Y:S04]  /*2cf0*/  LDG.E R28, desc[UR14][R16.64+0x10] ;  /* 0x0000100e101c7981 */ /* 0x000f68000c1e1900 */
[----:B------:R-:W5:Y:S01]  /*2d00*/  LDG.E R24, desc[UR14][R16.64+0x14] ;  /* 0x0000140e10187981 */ /* 0x000f62000c1e1900 */
[----:B--2---:R-:W-:-:S03]  /*2d10*/  FFMA R25, R10, R20, R23 ;  /* 0x000000140a197223 */ /* 0x004fc60000000017 */
[----:B------:R-:W2:Y:S01]  /*2d20*/  LDG.E R20, desc[UR14][R16.64+0x18] ;  /* 0x0000180e10147981 */ /* 0x000ea2000c1e1900 */
[C-C-:B---3--:R-:W-:Y:S01]  /*2d30*/  FFMA R27, R10.reuse, R22, R23.reuse ;  /* 0x000000160a1b7223 */ /* 0x148fe20000000017 */
[-C--:B------:R-:W-:Y:S02]  /*2d40*/  FMUL R25, R25, R18.reuse ;  /* 0x0000001219197220 */ /* 0x080fe40000400000 */
[----:B------:R-:W3:Y:S01]  /*2d50*/  LDG.E R22, desc[UR14][R16.64+0x1c] ;  /* 0x00001c0e10167981 */ /* 0x000ee2000c1e1900 */
[----:B------:R-:W-:Y:S01]  /*2d60*/  FMUL R27, R27, R18 ;  /* 0x000000121b1b7220 */ /* 0x000fe20000400000 */
[C-C-:B----4-:R-:W-:Y:S02]  /*2d70*/  FFMA R21, R10.reuse, R21, R23.reuse ;  /* 0x000000150a157223 */ /* 0x150fe40000000017 */
[----:B------:R0:W-:Y:S01]  /*2d80*/  STG.E desc[UR14][R16.64], R25 ;  /* 0x0000001910007986 */ /* 0x0001e2000c10190e */
[----:B-----5:R-:W-:-:S03]  /*2d90*/  FFMA R29, R10, R26, R23 ;  /* 0x0000001a0a1d7223 */ /* 0x020fc60000000017 */
[----:B------:R1:W-:Y:S01]  /*2da0*/  STG.E desc[UR14][R16.64+0x4], R27 ;  /* 0x0000041b10007986 */ /* 0x0003e2000c10190e */
[-C--:B------:R-:W-:Y:S01]  /*2db0*/  FMUL R21, R21, R18.reuse ;  /* 0x0000001215157220 */ /* 0x080fe20000400000 */
[----:B------:R-:W-:Y:S01]  /*2dc0*/  FMUL R29, R29, R18 ;  /* 0x000000121d1d7220 */ /* 0x000fe20000400000 */
[C-C-:B0-----:R-:W-:Y:S01]  /*2dd0*/  FFMA R25, R10.reuse, R28, R23.reuse ;  /* 0x0000001c0a197223 */ /* 0x141fe20000000017 */
[----:B-1----:R-:W-:-:S03]  /*2de0*/  FFMA R27, R10, R24, R23 ;  /* 0x000000180a1b7223 */ /* 0x002fc60000000017 */
[-C--:B------:R-:W-:Y:S01]  /*2df0*/  FMUL R25, R25, R18.reuse ;  /* 0x0000001219197220 */ /* 0x080fe20000400000 */
[----:B------:R-:W-:Y:S01]  /*2e00*/  FMUL R27, R27, R18 ;  /* 0x000000121b1b7220 */ /* 0x000fe20000400000 */
[----:B------:R1:W-:Y:S04]  /*2e10*/  STG.E desc[UR14][R16.64+0x8], R21 ;  /* 0x0000081510007986 */ /* 0x0003e8000c10190e */
[----:B------:R1:W-:Y:S04]  /*2e20*/  STG.E desc[UR14][R16.64+0xc], R29 ;  /* 0x00000c1d10007986 */ /* 0x0003e8000c10190e */
[----:B------:R1:W-:Y:S04]  /*2e30*/  STG.E desc[UR14][R16.64+0x10], R25 ;  /* 0x0000101910007986 */ /* 0x0003e8000c10190e */
[----:B------:R1:W-:Y:S01]  /*2e40*/  STG.E desc[UR14][R16.64+0x14], R27 ;  /* 0x0000141b10007986 */ /* 0x0003e2000c10190e */
[----:B------:R-:W-:Y:S01]  /*2e50*/  UIADD3 UR6, UPT, UPT, UR6, 0x8, URZ ;  /* 0x0000000806067890 */ /* 0x000fe2000fffe0ff */
[C-C-:B--2---:R-:W-:Y:S01]  /*2e60*/  FFMA R20, R10.reuse, R20, R23.reuse ;  /* 0x000000140a147223 */ /* 0x144fe20000000017 */
[----:B---3--:R-:W-:-:S03]  /*2e70*/  FFMA R22, R10, R22, R23 ;  /* 0x000000160a167223 */ /* 0x008fc60000000017 */
[-C--:B------:R-:W-:Y:S01]  /*2e80*/  FMUL R23, R20, R18.reuse ;  /* 0x0000001214177220 */ /* 0x080fe20000400000 */
[----:B------:R-:W-:-:S04]  /*2e90*/  FMUL R22, R22, R18 ;  /* 0x0000001216167220 */ /* 0x000fc80000400000 */
[----:B------:R1:W-:Y:S04]  /*2ea0*/  STG.E desc[UR14][R16.64+0x18], R23 ;  /* 0x0000181710007986 */ /* 0x0003e8000c10190e */
[----:B------:R1:W-:Y:S02]  /*2eb0*/  STG.E desc[UR14][R16.64+0x1c], R22 ;  /* 0x00001c1610007986 */ /* 0x0003e4000c10190e */
.L_x_30:
[----:B------:R-:W-:Y:S05]  /*2ec0*/  BRA.U !UP1, `(.L_x_29) ;  /* 0x0000000909c07547 */ /* 0x000fea000b800000 */
[----:B------:R-:W-:Y:S02]  /*2ed0*/  UISETP.GE.U32.AND UP0, UPT, UR27, 0x3, UPT ;  /* 0x000000031b00788c */ /* 0x000fe4000bf06070 */
[----:B------:R-:W-:-:S07]  /*2ee0*/  UISETP.NE.AND UP1, UPT, UR23, URZ, UPT ;  /* 0x000000ff1700728c */ /* 0x000fce000bf25270 */
[----:B------:R-:W-:Y:S05]  /*2ef0*/  BRA.U !UP0, `(.L_x_31) ;  /* 0x0000000108547547 */ /* 0x000fea000b800000 */
[----:B01----:R-:W0:Y:S01]  /*2f00*/  LDC.64 R16, c[0x0][0x3c8] ;  /* 0x0000f200ff107b82 */ /* 0x003e220000000a00 */
[----:B------:R-:W-:-:S05]  /*2f10*/  IADD3 R21, PT, PT, R8, UR6, RZ ;  /* 0x0000000608157c10 */ /* 0x000fca000fffe0ff */
[----:B0-----:R-:W-:-:S05]  /*2f20*/  IMAD.WIDE R16, R21, 0x4, R16 ;  /* 0x0000000415107825 */ /* 0x001fca00078e0210 */
[----:B------:R-:W2:Y:S04]  /*2f30*/  LDG.E R21, desc[UR14][R16.64] ;  /* 0x0000000e10157981 */ /* 0x000ea8000c1e1900 */
[----:B------:R-:W3:Y:S04]  /*2f40*/  LDG.E R23, desc[UR14][R16.64+0x4] ;  /* 0x0000040e10177981 */ /* 0x000ee8000c1e1900 */
[----:B------:R-:W4:Y:S04]  /*2f50*/  LDG.E R25, desc[UR14][R16.64+0x8] ;  /* 0x0000080e10197981 */ /* 0x000f28000c1e1900 */
[----:B------:R-:W5:Y:S01]  /*2f60*/  LDG.E R27, desc[UR14][R16.64+0xc] ;  /* 0x00000c0e101b7981 */ /* 0x000f62000c1e1900 */
[----:B------:R-:W-:Y:S01]  /*2f70*/  FMUL R20, RZ, R19 ;  /* 0x00000013ff147220 */ /* 0x000fe20000400000 */
[----:B------:R-:W-:-:S03]  /*2f80*/  UIADD3 UR6, UPT, UPT, UR6, 0x4, URZ ;  /* 0x0000000406067890 */ /* 0x000fc6000fffe0ff */
[C-C-:B--2---:R-:W-:Y:S01]  /*2f90*/  FFMA R21, R10.reuse, R21, R20.reuse ;  /* 0x000000150a157223 */ /* 0x144fe20000000014 */
[----:B---3--:R-:W-:-:S03]  /*2fa0*/  FFMA R23, R10, R23, R20 ;  /* 0x000000170a177223 */ /* 0x008fc60000000014 */
[-C--:B------:R-:W-:Y:S01]  /*2fb0*/  FMUL R21, R21, R18.reuse ;  /* 0x0000001215157220 */ /* 0x080fe20000400000 */
[----:B----4-:R-:W-:Y:S01]  /*2fc0*/  FFMA R25, R10, R25, R20 ;  /* 0x000000190a197223 */ /* 0x010fe20000000014 */
[----:B------:R-:W-:-:S03]  /*2fd0*/  FMUL R23, R23, R18 ;  /* 0x0000001217177220 */ /* 0x000fc60000400000 */
[----:B------:R2:W-:Y:S01]  /*2fe0*/  STG.E desc[UR14][R16.64], R21 ;  /* 0x0000001510007986 */ /* 0x0005e2000c10190e */
[----:B-----5:R-:W-:Y:S01]  /*2ff0*/  FFMA R27, R10, R27, R20 ;  /* 0x0000001b0a1b7223 */ /* 0x020fe20000000014 */
[-C--:B------:R-:W-:Y:S02]  /*3000*/  FMUL R25, R25, R18.reuse ;  /* 0x0000001219197220 */ /* 0x080fe40000400000 */
[----:B------:R2:W-:Y:S01]  /*3010*/  STG.E desc[UR14][R16.64+0x4], R23 ;  /* 0x0000041710007986 */ /* 0x0005e2000c10190e */
[----:B------:R-:W-:-:S03]  /*3020*/  FMUL R27, R27, R18 ;  /* 0x000000121b1b7220 */ /* 0x000fc60000400000 */
[----:B------:R2:W-:Y:S04]  /*3030*/  STG.E desc[UR14][R16.64+0x8], R25 ;  /* 0x0000081910007986 */ /* 0x0005e8000c10190e */
[----:B------:R2:W-:Y:S02]  /*3040*/  STG.E desc[UR14][R16.64+0xc], R27 ;  /* 0x00000c1b10007986 */ /* 0x0005e4000c10190e */
.L_x_31:
[----:B------:R-:W-:Y:S05]  /*3050*/  BRA.U !UP1, `(.L_x_29) ;  /* 0x00000009095c7547 */ /* 0x000fea000b800000 */
[----:B012---:R-:W0:Y:S01]  /*3060*/  LDC.64 R16, c[0x0][0x3c8] ;  /* 0x0000f200ff107b82 */ /* 0x007e220000000a00 */
[----:B------:R-:W-:-:S05]  /*3070*/  IADD3 R21, PT, PT, R8, UR6, RZ ;  /* 0x0000000608157c10 */ /* 0x000fca000fffe0ff */
[----:B0-----:R-:W-:-:S05]  /*3080*/  IMAD.WIDE R16, R21, 0x4, R16 ;  /* 0x0000000415107825 */ /* 0x001fca00078e0210 */
[----:B------:R-:W2:Y:S01]  /*3090*/  LDG.E R21, desc[UR14][R16.64] ;  /* 0x0000000e10157981 */ /* 0x000ea2000c1e1900 */
[----:B------:R-:W-:Y:S01]  /*30a0*/  FMUL R23, RZ, R19 ;  /* 0x00000013ff177220 */ /* 0x000fe20000400000 */
[----:B------:R-:W-:-:S03]  /*30b0*/  UISETP.NE.AND UP0, UPT, UR23, 0x1, UPT ;  /* 0x000000011700788c */ /* 0x000fc6000bf05270 */
[----:B--2---:R-:W-:-:S04]  /*30c0*/  FFMA R21, R10, R21, R23 ;  /* 0x000000150a157223 */ /* 0x004fc80000000017 */
[----:B------:R-:W-:-:S05]  /*30d0*/  FMUL R21, R21, R18 ;  /* 0x0000001215157220 */ /* 0x000fca0000400000 */
[----:B------:R3:W-:Y:S01]  /*30e0*/  STG.E desc[UR14][R16.64], R21 ;  /* 0x0000001510007986 */ /* 0x0007e2000c10190e */
[----:B------:R-:W-:Y:S05]  /*30f0*/  BRA.U !UP0, `(.L_x_29) ;  /* 0x0000000908347547 */ /* 0x000fea000b800000 */
[----:B------:R-:W2:Y:S01]  /*3100*/  LDG.E R19, desc[UR14][R16.64+0x4] ;  /* 0x0000040e10137981 */ /* 0x000ea2000c1e1900 */
[----:B------:R-:W-:Y:S01]  /*3110*/  UISETP.NE.AND UP0, UPT, UR23, 0x2, UPT ;  /* 0x000000021700788c */ /* 0x000fe2000bf05270 */
[----:B--2---:R-:W-:-:S04]  /*3120*/  FFMA R19, R10, R19, R23 ;  /* 0x000000130a137223 */ /* 0x004fc80000000017 */
[----:B------:R-:W-:-:S05]  /*3130*/  FMUL R19, R19, R18 ;  /* 0x0000001213137220 */ /* 0x000fca0000400000 */
[----:B------:R4:W-:Y:S01]  /*3140*/  STG.E desc[UR14][R16.64+0x4], R19 ;  /* 0x0000041310007986 */ /* 0x0009e2000c10190e */
[----:B------:R-:W-:Y:S05]  /*3150*/  BRA.U !UP0, `(.L_x_29) ;  /* 0x00000009081c7547 */ /* 0x000fea000b800000 */
[----:B----4-:R-:W2:Y:S02]  /*3160*/  LDG.E R19, desc[UR14][R16.64+0x8] ;  /* 0x0000080e10137981 */ /* 0x010ea4000c1e1900 */
[----:B--2---:R-:W-:-:S04]  /*3170*/  FFMA R19, R10, R19, R23 ;  /* 0x000000130a137223 */ /* 0x004fc80000000017 */
[----:B------:R-:W-:-:S05]  /*3180*/  FMUL R19, R19, R18 ;  /* 0x0000001213137220 */ /* 0x000fca0000400000 */
[----:B------:R0:W-:Y:S01]  /*3190*/  STG.E desc[UR14][R16.64+0x8], R19 ;  /* 0x0000081310007986 */ /* 0x0001e2000c10190e */
[----:B------:R-:W-:Y:S05]  /*31a0*/  BRA `(.L_x_29) ;  /* 0x0000000800087947 */ /* 0x000fea0003800000 */
.L_x_26:
[----:B------:R-:W-:-:S05]  /*31b0*/  UMOV UR6, URZ ;  /* 0x000000ff00067c82 */ /* 0x000fca0008000000 */
.L_x_37:
[----:B------:R-:W-:Y:S01]  /*31c0*/  UISETP.GE.U32.AND UP0, UPT, UR21, 0x7, UPT ;  /* 0x000000071500788c */ /* 0x000fe2000bf06070 */
[----:B------:R-:W-:Y:S01]  /*31d0*/  HFMA2 R20, -RZ, RZ, 0, 0 ;  /* 0x00000000ff147431 */ /* 0x000fe200000001ff */
[----:B0-----:R-:W-:-:S07]  /*31e0*/  MOV R16, RZ ;  /* 0x000000ff00107202 */ /* 0x001fce0000000f00 */
[----:B------:R-:W-:Y:S05]  /*31f0*/  BRA.U !UP0, `(.L_x_32) ;  /* 0x0000000108cc7547 */ /* 0x000fea000b800000 */
[----:B------:R-:W0:Y:S01]  /*3200*/  LDC R16, c[0x0][0x39c] ;  /* 0x0000e700ff107b82 */ /* 0x000e220000000800 */
[----:B------:R-:W-:Y:S01]  /*3210*/  MOV R20, RZ ;  /* 0x000000ff00147202 */ /* 0x000fe20000000f00 */
[----:B------:R-:W1:Y:S01]  /*3220*/  LDCU UR7, c[0x0][0x3a8] ;  /* 0x00007500ff0777ac */ /* 0x000e620008000800 */
[----:B------:R-:W-:-:S07]  /*3230*/  MOV R17, RZ ;  /* 0x000000ff00117202 */ /* 0x000fce0000000f00 */
.L_x_33:
[----:B-1----:R-:W-:Y:S02]  /*3240*/  IMAD R21, R3, UR7, R17 ;  /* 0x0000000703157c24 */ /* 0x002fe4000f8e0211 */
[C---:B0-----:R-:W-:Y:S01]  /*3250*/  IMAD R22, R17.reuse, R16, UR6 ;  /* 0x0000000611167e24 */ /* 0x041fe2000f8e0210 */
[----:B------:R-:W-:Y:S02]  /*3260*/  IADD3 R17, PT, PT, R17, 0x8, RZ ;  /* 0x0000000811117810 */ /* 0x000fe40007ffe0ff */
[----:B------:R-:W-:Y:S02]  /*3270*/  LEA R21, R21, UR31, 0x2 ;  /* 0x0000001f15157c11 */ /* 0x000fe4000f8e10ff */
[----:B------:R-:W-:Y:S02]  /*3280*/  LEA R23, R22, UR29, 0x2 ;  /* 0x0000001d16177c11 */ /* 0x000fe4000f8e10ff */
[----:B------:R-:W-:Y:S01]  /*3290*/  ISETP.NE.AND P0, PT, R17, UR8, PT ;  /* 0x0000000811007c0c */ /* 0x000fe2000bf05270 */
[----:B------:R-:W-:Y:S01]  /*32a0*/  LDS R22, [R21] ;  /* 0x0000000015167984 */ /* 0x000fe20000000800 */
[----:B------:R-:W-:-:S03]  /*32b0*/  LEA R27, R16, R23, 0x2 ;  /* 0x00000017101b7211 */ /* 0x000fc600078e10ff */
[----:B------:R-:W0:Y:S01]  /*32c0*/  LDS R25, [R23] ;  /* 0x0000000017197984 */ /* 0x000e220000000800 */
[----:B------:R-:W-:-:S03]  /*32d0*/  LEA R24, R16, R27, 0x2 ;  /* 0x0000001b10187211 */ /* 0x000fc600078e10ff */
[----:B------:R-:W-:Y:S04]  /*32e0*/  LDS R29, [R27] ;  /* 0x000000001b1d7984 */ /* 0x000fe80000000800 */
[----:B------:R-:W-:Y:S01]  /*32f0*/  LDS R26, [R24] ;  /* 0x00000000181a7984 */ /* 0x000fe20000000800 */
[----:B0-----:R-:W-:-:S03]  /*3300*/  FFMA R25, R22, R25, 1.00000001335143196e-10 ;  /* 0x2edbe6ff16197423 */ /* 0x001fc60000000019 */
[----:B------:R-:W0:Y:S01]  /*3310*/  LDS R22, [R21+0x4] ;  /* 0x0000040015167984 */ /* 0x000e220000000800 */
[----:B------:R-:W-:-:S03]  /*3320*/  FADD R25, R25, R20 ;  /* 0x0000001419197221 */ /* 0x000fc60000000000 */
[----:B------:R-:W1:Y:S01]  /*3330*/  LDS R20, [R21+0x8] ;  /* 0x0000080015147984 */ /* 0x000e620000000800 */
[----:B0-----:R-:W-:Y:S01]  /*3340*/  FFMA R22, R22, R29, 1.00000001335143196e-10 ;  /* 0x2edbe6ff16167423 */ /* 0x001fe2000000001d */
[----:B------:R-:W-:Y:S02]  /*3350*/  LEA R29, R16, R24, 0x2 ;  /* 0x00000018101d7211 */ /* 0x000fe400078e10ff */
[----:B------:R-:W-:Y:S01]  /*3360*/  LDS R24, [R21+0x1c] ;  /* 0x00001c0015187984 */ /* 0x000fe20000000800 */
[----:B------:R-:W-:Y:S01]  /*3370*/  FADD R22, R25, R22 ;  /* 0x0000001619167221 */ /* 0x000fe20000000000 */
[----:B-1----:R-:W-:Y:S01]  /*3380*/  FFMA R23, R20, R26, 1.00000001335143196e-10 ;  /* 0x2edbe6ff14177423 */ /* 0x002fe2000000001a */
[----:B------:R-:W-:Y:S01]  /*3390*/  LEA R27, R16, R29, 0x2 ;  /* 0x0000001d101b7211 */ /* 0x000fe200078e10ff */
[----:B------:R0:W-:Y:S02]  /*33a0*/  LDS R25, [R29] ;  /* 0x000000001d197984 */ /* 0x0001e40000000800 */
[----:B------:R-:W-:Y:S01]  /*33b0*/  FADD R22, R22, R23 ;  /* 0x0000001716167221 */ /* 0x000fe20000000000 */
[C---:B------:R-:W-:Y:S01]  /*33c0*/  LEA R28, R16.reuse, R27, 0x2 ;  /* 0x0000001b101c7211 */ /* 0x040fe200078e10ff */
[----:B------:R-:W1:Y:S04]  /*33d0*/  LDS R20, [R21+0xc] ;  /* 0x00000c0015147984 */ /* 0x000e680000000800 */
[----:B------:R-:W-:Y:S01]  /*33e0*/  LDS R23, [R21+0x10] ;  /* 0x0000100015177984 */ /* 0x000fe20000000800 */
[----:B0-----:R-:W-:-:S03]  /*33f0*/  LEA R29, R16, R28, 0x2 ;  /* 0x0000001c101d7211 */ /* 0x001fc600078e10ff */
[----:B------:R-:W0:Y:S04]  /*3400*/  LDS R26, [R27] ;  /* 0x000000001b1a7984 */ /* 0x000e280000000800 */
[----:B------:R-:W-:Y:S01]  /*3410*/  LDS R27, [R21+0x18] ;  /* 0x00001800151b7984 */ /* 0x000fe20000000800 */
[----:B-1----:R-:W-:-:S03]  /*3420*/  FFMA R25, R20, R25, 1.00000001335143196e-10 ;  /* 0x2edbe6ff14197423 */ /* 0x002fc60000000019 */
[----:B------:R-:W-:Y:S01]  /*3430*/  LDS R20, [R28] ;  /* 0x000000001c147984 */ /* 0x000fe20000000800 */
[----:B------:R-:W-:Y:S01]  /*3440*/  FADD R22, R22, R25 ;  /* 0x0000001916167221 */ /* 0x000fe20000000000 */
[----:B0-----:R-:W-:Y:S02]  /*3450*/  FFMA R25, R23, R26, 1.00000001335143196e-10 ;  /* 0x2edbe6ff17197423 */ /* 0x001fe4000000001a */
[----:B------:R-:W0:Y:S02]  /*3460*/  LDS R23, [R21+0x14] ;  /* 0x0000140015177984 */ /* 0x000e240000000800 */
[----:B------:R-:W-:Y:S01]  /*3470*/  FADD R26, R22, R25 ;  /* 0x00000019161a7221 */ /* 0x000fe20000000000 */
[----:B------:R-:W-:Y:S01]  /*3480*/  LEA R25, R16, R29, 0x2 ;  /* 0x0000001d10197211 */ /* 0x000fe200078e10ff */
[----:B------:R-:W1:Y:S05]  /*3490*/  LDS R22, [R29] ;  /* 0x000000001d167984 */ /* 0x000e6a0000000800 */
[----:B------:R-:W2:Y:S01]  /*34a0*/  LDS R25, [R25] ;  /* 0x0000000019197984 */ /* 0x000ea20000000800 */
[----:B0-----:R-:W-:-:S04]  /*34b0*/  FFMA R23, R23, R20, 1.00000001335143196e-10 ;  /* 0x2edbe6ff17177423 */ /* 0x001fc80000000014 */
[----:B------:R-:W-:Y:S01]  /*34c0*/  FADD R23, R26, R23 ;  /* 0x000000171a177221 */ /* 0x000fe20000000000 */
[----:B-1----:R-:W-:-:S04]  /*34d0*/  FFMA R22, R27, R22, 1.00000001335143196e-10 ;  /* 0x2edbe6ff1b167423 */ /* 0x002fc80000000016 */
[----:B------:R-:W-:Y:S01]  /*34e0*/  FADD R22, R23, R22 ;  /* 0x0000001617167221 */ /* 0x000fe20000000000 */
[----:B--2---:R-:W-:-:S04]  /*34f0*/  FFMA R23, R24, R25, 1.00000001335143196e-10 ;  /* 0x2edbe6ff18177423 */ /* 0x004fc80000000019 */
[----:B------:R-:W-:Y:S01]  /*3500*/  FADD R20, R22, R23 ;  /* 0x0000001716147221 */ /* 0x000fe20000000000 */
[----:B------:R-:W-:Y:S06]  /*3510*/  @P0 BRA `(.L_x_33) ;  /* 0xfffffffc00480947 */ /* 0x000fec000383ffff */
[----:B------:R-:W-:-:S07]  /*3520*/  MOV R16, UR8 ;  /* 0x0000000800107c02 */ /* 0x000fce0008000f00 */
.L_x_32:
[----:B------:R-:W-:-:S09]  /*3530*/  UISETP.NE.AND UP0, UPT, UR20, URZ, UPT ;  /* 0x000000ff1400728c */ /* 0x000fd2000bf05270 */
[----:B------:R-:W-:Y:S05]  /*3540*/  BRA.U !UP0, `(.L_x_34) ;  /* 0x0000000108f07547 */ /* 0x000fea000b800000 */
[----:B------:R-:W-:Y:S02]  /*3550*/  UISETP.GE.U32.AND UP0, UPT, UR26, 0x3, UPT ;  /* 0x000000031a00788c */ /* 0x000fe4000bf06070 */
[----:B------:R-:W-:-:S07]  /*3560*/  UISETP.NE.AND UP1, UPT, UR19, URZ, UPT ;  /* 0x000000ff1300728c */ /* 0x000fce000bf25270 */
[----:B------:R-:W-:Y:S05]  /*3570*/  BRA.U !UP0, `(.L_x_35) ;  /* 0x0000000108687547 */ /* 0x000fea000b800000 */
[----:B------:R-:W0:Y:S01]  /*3580*/  LDC R17, c[0x0][0x39c] ;  /* 0x0000e700ff117b82 */ /* 0x000e220000000800 */
[----:B------:R-:W1:Y:S02]  /*3590*/  LDCU UR7, c[0x0][0x3a8] ;  /* 0x00007500ff0777ac */ /* 0x000e640008000800 */
[----:B-1----:R-:W-:Y:S02]  /*35a0*/  IMAD R21, R3, UR7, R16 ;  /* 0x0000000703157c24 */ /* 0x002fe4000f8e0210 */
[----:B0-----:R-:W-:-:S03]  /*35b0*/  IMAD R22, R16, R17, UR6 ;  /* 0x0000000610167e24 */ /* 0x001fc6000f8e0211 */
[----:B------:R-:W-:Y:S02]  /*35c0*/  LEA R21, R21, UR31, 0x2 ;  /* 0x0000001f15157c11 */ /* 0x000fe4000f8e10ff */
[----:B------:R-:W-:Y:S02]  /*35d0*/  IADD3 R16, PT, PT, R16, 0x4, RZ ;  /* 0x0000000410107810 */ /* 0x000fe40007ffe0ff */
[----:B------:R-:W-:Y:S02]  /*35e0*/  LEA R24, R22, UR29, 0x2 ;  /* 0x0000001d16187c11 */ /* 0x000fe4000f8e10ff */
[----:B------:R-:W-:Y:S02]  /*35f0*/  LDS R22, [R21] ;  /* 0x0000000015167984 */ /* 0x000fe40000000800 */
[C---:B------:R-:W-:Y:S02]  /*3600*/  LEA R26, R17.reuse, R24, 0x2 ;  /* 0x00000018111a7211 */ /* 0x040fe400078e10ff */
[----:B------:R-:W0:Y:S02]  /*3610*/  LDS R23, [R24] ;  /* 0x0000000018177984 */ /* 0x000e240000000800 */
[----:B------:R-:W-:-:S04]  /*3620*/  LEA R28, R17, R26, 0x2 ;  /* 0x0000001a111c7211 */ /* 0x000fc800078e10ff */
[----:B------:R-:W-:Y:S02]  /*3630*/  LEA R27, R17, R28, 0x2 ;  /* 0x0000001c111b7211 */ /* 0x000fe400078e10ff */
[----:B------:R-:W-:Y:S04]  /*3640*/  LDS R28, [R28] ;  /* 0x000000001c1c7984 */ /* 0x000fe80000000800 */
[----:B------:R-:W-:Y:S04]  /*3650*/  LDS R17, [R21+0xc] ;  /* 0x00000c0015117984 */ /* 0x000fe80000000800 */
[----:B------:R-:W1:Y:S01]  /*3660*/  LDS R24, [R27] ;  /* 0x000000001b187984 */ /* 0x000e620000000800 */
[----:B0-----:R-:W-:-:S03]  /*3670*/  FFMA R25, R22, R23, 1.00000001335143196e-10 ;  /* 0x2edbe6ff16197423 */ /* 0x001fc60000000017 */
[----:B------:R-:W-:Y:S01]  /*3680*/  LDS R22, [R26] ;  /* 0x000000001a167984 */ /* 0x000fe20000000800 */
[----:B------:R-:W-:-:S03]  /*3690*/  FADD R20, R20, R25 ;  /* 0x0000001914147221 */ /* 0x000fc60000000000 */
[----:B------:R-:W0:Y:S04]  /*36a0*/  LDS R23, [R21+0x4] ;  /* 0x0000040015177984 */ /* 0x000e280000000800 */
[----:B------:R-:W2:Y:S01]  /*36b0*/  LDS R25, [R21+0x8] ;  /* 0x0000080015197984 */ /* 0x000ea20000000800 */
[----:B-1----:R-:W-:Y:S01]  /*36c0*/  FFMA R17, R17, R24, 1.00000001335143196e-10 ;  /* 0x2edbe6ff11117423 */ /* 0x002fe20000000018 */
[----:B0-----:R-:W-:-:S04]  /*36d0*/  FFMA R23, R23, R22, 1.00000001335143196e-10 ;  /* 0x2edbe6ff17177423 */ /* 0x001fc80000000016 */
[----:B------:R-:W-:Y:S01]  /*36e0*/  FADD R20, R20, R23 ;  /* 0x0000001714147221 */ /* 0x000fe20000000000 */
[----:B--2---:R-:W-:-:S04]  /*36f0*/  FFMA R25, R25, R28, 1.00000001335143196e-10 ;  /* 0x2edbe6ff19197423 */ /* 0x004fc8000000001c */
[----:B------:R-:W-:-:S04]  /*3700*/  FADD R20, R20, R25 ;  /* 0x0000001914147221 */ /* 0x000fc80000000000 */
[----:B------:R-:W-:-:S07]  /*3710*/  FADD R20, R20, R17 ;  /* 0x0000001114147221 */ /* 0x000fce0000000000 */
.L_x_35:
[----:B------:R-:W-:Y:S05]  /*3720*/  BRA.U !UP1, `(.L_x_34) ;  /* 0x0000000109787547 */ /* 0x000fea000b800000 */
[----:B------:R-:W-:Y:S02]  /*3730*/  UISETP.NE.AND UP0, UPT, UR30, URZ, UPT ;  /* 0x000000ff1e00728c */ /* 0x000fe4000bf05270 */
        /* <DEDUP_REMOVED lines=10> */
[----:B------:R-:W-:Y:S02]  /*37e0*/  LEA R24, R23, R22, 0x2 ;  /* 0x0000001617187211 */ /* 0x000fe400078e10ff */
[----:B------:R-:W0:Y:S04]  /*37f0*/  LDS R22, [R22] ;  /* 0x0000000016167984 */ /* 0x000e280000000800 */
[----:B------:R-:W-:Y:S04]  /*3800*/  LDS R23, [R17+0x4] ;  /* 0x0000040011177984 */ /* 0x000fe80000000800 */
[----:B------:R-:W1:Y:S01]  /*3810*/  LDS R24, [R24] ;  /* 0x0000000018187984 */ /* 0x000e620000000800 */
[----:B0-----:R-:W-:-:S04]  /*3820*/  FFMA R21, R21, R22, 1.00000001335143196e-10 ;  /* 0x2edbe6ff15157423 */ /* 0x001fc80000000016 */
[----:B------:R-:W-:Y:S01]  /*3830*/  FADD R20, R20, R21 ;  /* 0x0000001514147221 */ /* 0x000fe20000000000 */
[----:B-1----:R-:W-:-:S04]  /*3840*/  FFMA R23, R23, R24, 1.00000001335143196e-10 ;  /* 0x2edbe6ff17177423 */ /* 0x002fc80000000018 */
[----:B------:R-:W-:-:S07]  /*3850*/  FADD R20, R20, R23 ;  /* 0x0000001714147221 */ /* 0x000fce0000000000 */
.L_x_36:
[----:B------:R-:W-:Y:S05]  /*3860*/  BRA.U !UP1, `(.L_x_34) ;  /* 0x0000000109287547 */ /* 0x000fea000b800000 */
[----:B------:R-:W0:Y:S01]  /*3870*/  LDC R21, c[0x0][0x39c] ;  /* 0x0000e700ff157b82 */ /* 0x000e220000000800 */
[----:B------:R-:W1:Y:S02]  /*3880*/  LDCU UR7, c[0x0][0x3a8] ;  /* 0x00007500ff0777ac */ /* 0x000e640008000800 */
[----:B-1----:R-:W-:Y:S02]  /*3890*/  IMAD R17, R3, UR7, R16 ;  /* 0x0000000703117c24 */ /* 0x002fe4000f8e0210 */
[----:B0-----:R-:W-:-:S03]  /*38a0*/  IMAD R16, R16, R21, UR6 ;  /* 0x0000000610107e24 */ /* 0x001fc6000f8e0215 */
[----:B------:R-:W-:Y:S02]  /*38b0*/  LEA R17, R17, UR31, 0x2 ;  /* 0x0000001f11117c11 */ /* 0x000fe4000f8e10ff */
[----:B------:R-:W-:-:S04]  /*38c0*/  LEA R16, R16, UR29, 0x2 ;  /* 0x0000001d10107c11 */ /* 0x000fc8000f8e10ff */
[----:B------:R-:W-:Y:S04]  /*38d0*/  LDS R17, [R17] ;  /* 0x0000000011117984 */ /* 0x000fe80000000800 */
[----:B------:R-:W0:Y:S02]  /*38e0*/  LDS R16, [R16] ;  /* 0x0000000010107984 */ /* 0x000e240000000800 */
[----:B0-----:R-:W-:-:S04]  /*38f0*/  FFMA R21, R17, R16, 1.00000001335143196e-10 ;  /* 0x2edbe6ff11157423 */ /* 0x001fc80000000010 */
[----:B------:R-:W-:-:S07]  /*3900*/  FADD R20, R20, R21 ;  /* 0x0000001514147221 */ /* 0x000fce0000000000 */
.L_x_34:
[----:B------:R-:W0:Y:S01]  /*3910*/  LDC.64 R16, c[0x0][0x3c8] ;  /* 0x0000f200ff107b82 */ /* 0x000e220000000a00 */
[----:B------:R-:W-:Y:S01]  /*3920*/  IADD3 R21, PT, PT, R8, UR6, RZ ;  /* 0x0000000608157c10 */ /* 0x000fe2000fffe0ff */
[----:B------:R-:W-:Y:S01]  /*3930*/  FMUL R23, R19, R20 ;  /* 0x0000001413177220 */ /* 0x000fe20000400000 */
[----:B------:R-:W1:Y:S03]  /*3940*/  LDCU UR7, c[0x0][0x39c] ;  /* 0x00007380ff0777ac */ /* 0x000e660008000800 */
[----:B0-----:R-:W-:-:S05]  /*3950*/  IMAD.WIDE R16, R21, 0x4, R16 ;  /* 0x0000000415107825 */ /* 0x001fca00078e0210 */
[----:B------:R-:W2:Y:S01]  /*3960*/  LDG.E R21, desc[UR14][R16.64] ;  /* 0x0000000e10157981 */ /* 0x000ea2000c1e1900 */
[----:B------:R-:W-:-:S04]  /*3970*/  UIADD3 UR6, UPT, UPT, UR6, 0x1, URZ ;  /* 0x0000000106067890 */ /* 0x000fc8000fffe0ff */
[----:B-1----:R-:W-:Y:S01]  /*3980*/  UISETP.NE.AND UP0, UPT, UR6, UR7, UPT ;  /* 0x000000070600728c */ /* 0x002fe2000bf05270 */
[----:B--2---:R-:W-:-:S04]  /*3990*/  FFMA R21, R10, R21, R23 ;  /* 0x000000150a157223 */ /* 0x004fc80000000017 */
[----:B------:R-:W-:-:S05]  /*39a0*/  FMUL R21, R21, R18 ;  /* 0x0000001215157220 */ /* 0x000fca0000400000 */
[----:B------:R0:W-:Y:S01]  /*39b0*/  STG.E desc[UR14][R16.64], R21 ;  /* 0x0000001510007986 */ /* 0x0001e2000c10190e */
[----:B------:R-:W-:Y:S05]  /*39c0*/  BRA.U UP0, `(.L_x_37) ;  /* 0xfffffff500fc7547 */ /* 0x000fea000b83ffff */
.L_x_29:
[----:B------:R-:W5:Y:S01]  /*39d0*/  LDCU UR6, c[0x0][0x3a4] ;  /* 0x00007480ff0677ac */ /* 0x000f620008000800 */
[----:B------:R0:W-:Y:S01]  /*39e0*/  STG.E desc[UR14][R12.64], R9 ;  /* 0x000000090c007986 */ /* 0x0001e2000c10190e */
[----:B------:R-:W-:-:S03]  /*39f0*/  UIADD3 UR5, UPT, UPT, UR5, 0x1, URZ ;  /* 0x0000000105057890 */ /* 0x000fc6000fffe0ff */
[----:B------:R0:W-:Y:S01]  /*3a00*/  STG.E desc[UR14][R14.64], R11 ;  /* 0x0000000b0e007986 */ /* 0x0001e2000c10190e */
[----:B-----5:R-:W-:-:S09]  /*3a10*/  UISETP.NE.AND UP0, UPT, UR5, UR6, UPT ;  /* 0x000000060500728c */ /* 0x020fd2000bf05270 */
[----:B0-----:R-:W-:Y:S05]  /*3a20*/  BRA.U !UP0, `(.L_x_4) ;  /* 0x00000025088c7547 */ /* 0x001fea000b800000 */
[----:B------:R-:W-:Y:S05]  /*3a30*/  BRA `(.L_x_38) ;  /* 0xffffffd000487947 */ /* 0x000fea000383ffff */
.L_x_5:
[----:B------:R-:W2:Y:S02]  /*3a40*/  LDCU UR5, c[0x0][0x3a8] ;  /* 0x00007500ff0577ac */ /* 0x000ea40008000800 */
[----:B--2---:R-:W-:-:S09]  /*3a50*/  UISETP.GE.AND UP0, UPT, UR5, 0x1, UPT ;  /* 0x000000010500788c */ /* 0x004fd2000bf06270 */
[----:B------:R-:W-:Y:S05]  /*3a60*/  BRA.U !UP0, `(.L_x_39) ;  /* 0x0000000d08f47547 */ /* 0x000fea000b800000 */
[----:B------:R-:W-:-:S05]  /*3a70*/  UMOV UR5, URZ ;  /* 0x000000ff00057c82 */ /* 0x000fca0008000000 */
.L_x_50:
[----:B0-----:R-:W2:Y:S08]  /*3a80*/  LDC.64 R8, c[0x0][0x3a8] ;  /* 0x0000ea00ff087b82 */ /* 0x001eb00000000a00 */
[----:B------:R-:W3:Y:S08]  /*3a90*/  LDC.64 R10, c[0x0][0x3c0] ;  /* 0x0000f000ff0a7b82 */ /* 0x000ef00000000a00 */
[----:B01----:R-:W0:Y:S01]  /*3aa0*/  LDC.64 R12, c[0x0][0x3b8] ;  /* 0x0000ee00ff0c7b82 */ /* 0x003e220000000a00 */
[----:B--2---:R-:W-:-:S04]  /*3ab0*/  IMAD R9, R9, UR5, R4 ;  /* 0x0000000509097c24 */ /* 0x004fc8000f8e0204 */
[----:B---3--:R-:W-:-:S04]  /*3ac0*/  IMAD.WIDE R10, R9, 0x4, R10 ;  /* 0x00000004090a7825 */ /* 0x008fc800078e020a */
[----:B0-----:R-:W-:Y:S02]  /*3ad0*/  IMAD.WIDE R12, R9, 0x4, R12 ;  /* 0x00000004090c7825 */ /* 0x001fe400078e020c */
[----:B------:R0:W5:Y:S04]  /*3ae0*/  LDG.E R9, desc[UR14][R10.64] ;  /* 0x0000000e0a097981 */ /* 0x000168000c1e1900 */
[----:B------:R0:W5:Y:S01]  /*3af0*/  LDG.E R14, desc[UR14][R12.64] ;  /* 0x0000000e0c0e7981 */ /* 0x000162000c1e1900 */
[----:B------:R-:W-:Y:S01]  /*3b00*/  ISETP.GE.U32.AND P0, PT, R8, 0x8, PT ;  /* 0x000000080800780c */ /* 0x000fe20003f06070 */
[----:B------:R-:W-:Y:S01]  /*3b10*/  UMOV UR7, 0xff800000 ;  /* 0xff80000000077882 */ /* 0x000fe20000000000 */
[----:B------:R-:W-:-:S11]  /*3b20*/  UMOV UR6, URZ ;  /* 0x000000ff00067c82 */ /* 0x000fd60008000000 */
[----:B0-----:R-:W-:Y:S05]  /*3b30*/  @!P0 BRA `(.L_x_40) ;  /* 0x00000000004c8947 */ /* 0x001fea0003800000 */
[----:B------:R-:W-:Y:S01]  /*3b40*/  UMOV UR7, 0xff800000 ;  /* 0xff80000000077882 */ /* 0x000fe20000000000 */
[----:B------:R-:W-:-:S05]  /*3b50*/  UMOV UR6, URZ ;  /* 0x000000ff00067c82 */ /* 0x000fca0008000000 */
.L_x_41:
[----:B0-----:R-:W-:Y:S01]  /*3b60*/  IMAD R15, R3, R8, UR6 ;  /* 0x00000006030f7e24 */ /* 0x001fe2000f8e0208 */
[----:B------:R-:W-:Y:S01]  /*3b70*/  FSETP.GT.AND P0, PT, R2, UR7, PT ;  /* 0x0000000702007c0b */ /* 0x000fe2000bf04000 */
[----:B------:R-:W-:-:S03]  /*3b80*/  UIADD3 UR6, UPT, UPT, UR6, 0x8, URZ ;  /* 0x0000000806067890 */ /* 0x000fc6000fffe0ff */
[----:B------:R-:W-:Y:S01]  /*3b90*/  LEA R15, R15, UR31, 0x2 ;  /* 0x0000001f0f0f7c11 */ /* 0x000fe2000f8e10ff */
[----:B------:R-:W-:Y:S01]  /*3ba0*/  UISETP.NE.AND UP0, UPT, UR6, UR8, UPT ;  /* 0x000000080600728c */ /* 0x000fe2000bf05270 */
[----:B------:R-:W-:-:S03]  /*3bb0*/  FSEL R16, R2, UR7, P0 ;  /* 0x0000000702107c08 */ /* 0x000fc60008000000 */
[----:B------:R0:W-:Y:S01]  /*3bc0*/  STS [R15], R2 ;  /* 0x000000020f007388 */ /* 0x0001e20000000800 */
[----:B------:R-:W-:-:S03]  /*3bd0*/  R2UR UR7, R16 ;  /* 0x00000000100772ca */ /* 0x000fc600000e0000 */
        /* <DEDUP_REMOVED lines=9> */
.L_x_40:
[----:B------:R-:W-:-:S09]  /*3c70*/  UISETP.NE.AND UP0, UPT, UR20, URZ, UPT ;  /* 0x000000ff1400728c */ /* 0x000fd2000bf05270 */
[----:B------:R-:W-:Y:S05]  /*3c80*/  BRA.U !UP0, `(.L_x_42) ;  /* 0x0000000108847547 */ /* 0x000fea000b800000 */
[----:B------:R-:W-:Y:S02]  /*3c90*/  UISETP.GE.U32.AND UP1, UPT, UR26, 0x3, UPT ;  /* 0x000000031a00788c */ /* 0x000fe4000bf26070 */
[----:B------:R-:W-:-:S07]  /*3ca0*/  UISETP.NE.AND UP2, UPT, UR19, URZ, UPT ;  /* 0x000000ff1300728c */ /* 0x000fce000bf45270 */
[----:B------:R-:W-:Y:S05]  /*3cb0*/  BRA.U !UP1, `(.L_x_43) ;  /* 0x0000000109287547 */ /* 0x000fea000b800000 */
[----:B0-----:R-:W-:Y:S01]  /*3cc0*/  IMAD R15, R3, R8, UR6 ;  /* 0x00000006030f7e24 */ /* 0x001fe2000f8e0208 */
[----:B------:R-:W-:Y:S01]  /*3cd0*/  FSETP.GT.AND P0, PT, R2, UR7, PT ;  /* 0x0000000702007c0b */ /* 0x000fe2000bf04000 */
[----:B------:R-:W-:-:S03]  /*3ce0*/  UIADD3 UR6, UPT, UPT, UR6, 0x4, URZ ;  /* 0x0000000406067890 */ /* 0x000fc6000fffe0ff */
[----:B------:R-:W-:Y:S02]  /*3cf0*/  LEA R15, R15, UR31, 0x2 ;  /* 0x0000001f0f0f7c11 */ /* 0x000fe4000f8e10ff */
[----:B------:R-:W-:-:S03]  /*3d00*/  FSEL R16, R2, UR7, P0 ;  /* 0x0000000702107c08 */ /* 0x000fc60008000000 */
[----:B------:R1:W-:Y:S01]  /*3d10*/  STS [R15], R2 ;  /* 0x000000020f007388 */ /* 0x0003e20000000800 */
[----:B------:R-:W-:-:S03]  /*3d20*/  R2UR UR7, R16 ;  /* 0x00000000100772ca */ /* 0x000fc600000e0000 */
[----:B------:R1:W-:Y:S04]  /*3d30*/  STS [R15+0x4], R2 ;  /* 0x000004020f007388 */ /* 0x0003e80000000800 */
[----:B------:R1:W-:Y:S04]  /*3d40*/  STS [R15+0x8], R2 ;  /* 0x000008020f007388 */ /* 0x0003e80000000800 */
[----:B------:R1:W-:Y:S04]  /*3d50*/  STS [R15+0xc], R2 ;  /* 0x00000c020f007388 */ /* 0x0003e80000000800 */
.L_x_43:
[----:B------:R-:W-:Y:S05]  /*3d60*/  BRA.U !UP2, `(.L_x_42) ;  /* 0x000000010a4c7547 */ /* 0x000fea000b800000 */
[----:B------:R-:W-:Y:S02]  /*3d70*/  UISETP.NE.AND UP1, UPT, UR30, URZ, UPT ;  /* 0x000000ff1e00728c */ /* 0x000fe4000bf25270 */
[----:B------:R-:W-:-:S06]  /*3d80*/  UISETP.NE.AND UP2, UPT, UR11, URZ, UPT ;  /* 0x000000ff0b00728c */ /* 0x000fcc000bf45270 */
[----:B------:R-:W-:Y:S01]  /*3d90*/  PLOP3.LUT P1, PT, PT, PT, UP2, 0x80, 0x8 ;  /* 0x000000000008781c */ /* 0x000fe20003f2f028 */
[----:B------:R-:W-:-:S12]  /*3da0*/  BRA.U !UP1, `(.L_x_44) ;  /* 0x0000000109207547 */ /* 0x000fd8000b800000 */
[----:B01----:R-:W-:Y:S01]  /*3db0*/  IMAD R15, R3, R8, UR6 ;  /* 0x00000006030f7e24 */ /* 0x003fe2000f8e0208 */
[----:B------:R-:W-:Y:S01]  /*3dc0*/  FSETP.GT.AND P0, PT, R2, UR7, PT ;  /* 0x0000000702007c0b */ /* 0x000fe2000bf04000 */
[----:B------:R-:W-:-:S03]  /*3dd0*/  UIADD3 UR6, UPT, UPT, UR6, 0x2, URZ ;  /* 0x0000000206067890 */ /* 0x000fc6000fffe0ff */
[----:B------:R-:W-:Y:S02]  /*3de0*/  LEA R15, R15, UR31, 0x2 ;  /* 0x0000001f0f0f7c11 */ /* 0x000fe4000f8e10ff */
[----:B------:R-:W-:-:S03]  /*3df0*/  FSEL R16, R2, UR7, P0 ;  /* 0x0000000702107c08 */ /* 0x000fc60008000000 */
[----:B------:R2:W-:Y:S01]  /*3e00*/  STS [R15], R2 ;  /* 0x000000020f007388 */ /* 0x0005e20000000800 */
[----:B------:R-:W-:-:S03]  /*3e10*/  R2UR UR7, R16 ;  /* 0x00000000100772ca */ /* 0x000fc600000e0000 */
[----:B------:R2:W-:-:S12]  /*3e20*/  STS [R15+0x4], R2 ;  /* 0x000004020f007388 */ /* 0x0005d80000000800 */
.L_x_44:
[----:B012---:R-:W-:Y:S01]  /*3e30*/  @P1 IMAD R15, R3, R8, UR6 ;  /* 0x00000006030f1e24 */ /* 0x007fe2000f8e0208 */
[----:B------:R-:W-:-:S04]  /*3e40*/  @P1 FSETP.GT.AND P0, PT, R2, UR7, PT ;  /* 0x0000000702001c0b */ /* 0x000fc8000bf04000 */
[----:B------:R-:W-:Y:S02]  /*3e50*/  @P1 LEA R15, R15, UR31, 0x2 ;  /* 0x0000001f0f0f1c11 */ /* 0x000fe4000f8e10ff */
[----:B------:R-:W-:-:S03]  /*3e60*/  @P1 FSEL R16, R2, UR7, P0 ;  /* 0x0000000702101c08 */ /* 0x000fc60008000000 */
[----:B------:R2:W-:Y:S01]  /*3e70*/  @P1 STS [R15], R2 ;  /* 0x000000020f001388 */ /* 0x0005e20000000800 */
[----:B------:R-:W-:-:S13]  /*3e80*/  @P1 R2UR UR6, R16 ;  /* 0x00000000100612ca */ /* 0x000fda00000e0000 */
[----:B--2---:R-:W-:-:S05]  /*3e90*/  @UP2 UMOV UR7, UR6 ;  /* 0x0000000600072c82 */ /* 0x004fca0008000000 */
.L_x_42:
[----:B------:R-:W-:Y:S01]  /*3ea0*/  UISETP.GE.U32.AND UP1, UPT, UR21, 0x7, UPT ;  /* 0x000000071500788c */ /* 0x000fe2000bf26070 */
[----:B01----:R-:W-:Y:S01]  /*3eb0*/  HFMA2 R15, -RZ, RZ, 0, 0 ;  /* 0x00000000ff0f7431 */ /* 0x003fe200000001ff */
[----:B------:R-:W-:-:S07]  /*3ec0*/  UMOV UR6, URZ ;  /* 0x000000ff00067c82 */ /* 0x000fce0008000000 */
[----:B------:R-:W-:Y:S05]  /*3ed0*/  BRA.U !UP1, `(.L_x_45) ;  /* 0x0000000509407547 */ /* 0x000fea000b800000 */
[----:B------:R-:W-:Y:S01]  /*3ee0*/  MOV R15, RZ ;  /* 0x000000ff000f7202 */ /* 0x000fe20000000f00 */
[----:B------:R-:W-:-:S06]  /*3ef0*/  UMOV UR6, URZ ;  /* 0x000000ff00067c82 */ /* 0x000fcc0008000000 */
.L_x_46:
[----:B-1----:R-:W-:Y:S01]  /*3f00*/  IMAD R16, R3, R8, UR6 ;  /* 0x0000000603107e24 */ /* 0x002fe2000f8e0208 */
        /* <DEDUP_REMOVED lines=10> */
[----:B0-----:R-:W-:-:S03]  /*3fb0*/  FADD R22, R21, -UR7 ;  /* 0x8000000715167e21 */ /* 0x001fc60008000000 */
[----:B------:R-:W0:Y:S01]  /*3fc0*/  LDS R21, [R16+0x1c] ;  /* 0x00001c0010157984 */ /* 0x000e220000000800 */
[----:B------:R-:W-:Y:S01]  /*3fd0*/  FMUL R22, R22, 1.4426950216293334961 ;  /* 0x3fb8aa3b16167820 */ /* 0x000fe20000400000 */
[----:B-1----:R-:W-:Y:S01]  /*3fe0*/  FADD R17, R17, -UR7 ;  /* 0x8000000711117e21 */ /* 0x002fe20008000000 */
[----:B--2---:R-:W-:-:S03]  /*3ff0*/  FADD R23, R23, -UR7 ;  /* 0x8000000717177e21 */ /* 0x004fc60008000000 */
[----:B------:R-:W-:Y:S01]  /*4000*/  FSETP.GEU.AND P6, PT, R22, -126, PT ;  /* 0xc2fc00001600780b */ /* 0x000fe20003fce000 */
[----:B------:R-:W-:Y:S01]  /*4010*/  FMUL R25, R17, 1.4426950216293334961 ;  /* 0x3fb8aa3b11197820 */ /* 0x000fe20000400000 */
[----:B---3--:R-:W-:Y:S01]  /*4020*/  FADD R20, R20, -UR7 ;  /* 0x8000000714147e21 */ /* 0x008fe20008000000 */
[----:B------:R-:W-:-:S03]  /*4030*/  FMUL R23, R23, 1.4426950216293334961 ;  /* 0x3fb8aa3b17177820 */ /* 0x000fc60000400000 */
[----:B------:R-:W-:Y:S01]  /*4040*/  FSETP.GEU.AND P3, PT, R25, -126, PT ;  /* 0xc2fc00001900780b */ /* 0x000fe20003f6e000 */
[----:B----4-:R-:W-:Y:S01]  /*4050*/  FADD R24, R24, -UR7 ;  /* 0x8000000718187e21 */ /* 0x010fe20008000000 */
[----:B------:R-:W-:Y:S01]  /*4060*/  FSETP.GEU.AND P5, PT, R23, -126, PT ;  /* 0xc2fc00001700780b */ /* 0x000fe20003fae000 */
[----:B------:R-:W-:Y:S02]  /*4070*/  FADD R19, R19, -UR7 ;  /* 0x8000000713137e21 */ /* 0x000fe40008000000 */
[----:B------:R-:W-:Y:S02]  /*4080*/  FMUL R24, R24, 1.4426950216293334961 ;  /* 0x3fb8aa3b18187820 */ /* 0x000fe40000400000 */
[----:B------:R-:W-:Y:S01]  /*4090*/  @!P6 FMUL R22, R22, 0.5 ;  /* 0x3f0000001616e820 */ /* 0x000fe20000400000 */
[----:B------:R-:W-:Y:S01]  /*40a0*/  FADD R28, R18, -UR7 ;  /* 0x80000007121c7e21 */ /* 0x000fe20008000000 */
[----:B------:R-:W-:Y:S02]  /*40b0*/  FMUL R18, R20, 1.4426950216293334961 ;  /* 0x3fb8aa3b14127820 */ /* 0x000fe40000400000 */
[----:B------:R-:W1:Y:S01]  /*40c0*/  MUFU.EX2 R17, R22 ;  /* 0x0000001600117308 */ /* 0x000e620000000800 */
[----:B------:R-:W-:Y:S01]  /*40d0*/  FMUL R26, R19, 1.4426950216293334961 ;  /* 0x3fb8aa3b131a7820 */ /* 0x000fe20000400000 */
[----:B------:R-:W-:Y:S01]  /*40e0*/  FMUL R28, R28, 1.4426950216293334961 ;  /* 0x3fb8aa3b1c1c7820 */ /* 0x000fe20000400000 */
[----:B------:R-:W-:Y:S01]  /*40f0*/  FSETP.GEU.AND P4, PT, R24, -126, PT ;  /* 0xc2fc00001800780b */ /* 0x000fe20003f8e000 */
[----:B------:R-:W-:Y:S01]  /*4100*/  @!P3 FMUL R25, R25, 0.5 ;  /* 0x3f0000001919b820 */ /* 0x000fe20000400000 */
[----:B------:R-:W-:Y:S01]  /*4110*/  FSETP.GEU.AND P1, PT, R18, -126, PT ;  /* 0xc2fc00001200780b */ /* 0x000fe20003f2e000 */
[----:B------:R-:W-:Y:S01]  /*4120*/  @!P5 FMUL R23, R23, 0.5 ;  /* 0x3f0000001717d820 */ /* 0x000fe20000400000 */
[----:B------:R-:W-:-:S02]  /*4130*/  FSETP.GEU.AND P2, PT, R26, -126, PT ;  /* 0xc2fc00001a00780b */ /* 0x000fc40003f4e000 */
[----:B------:R-:W-:Y:S01]  /*4140*/  FSETP.GEU.AND P0, PT, R28, -126, PT ;  /* 0xc2fc00001c00780b */ /* 0x000fe20003f0e000 */
[----:B------:R-:W2:Y:S01]  /*4150*/  MUFU.EX2 R19, R23 ;  /* 0x0000001700137308 */ /* 0x000ea20000000800 */
[----:B0-----:R-:W-:Y:S01]  /*4160*/  FADD R21, R21, -UR7 ;  /* 0x8000000715157e21 */ /* 0x001fe20008000000 */
[----:B-1----:R-:W-:-:S06]  /*4170*/  @!P6 FMUL R17, R17, R17 ;  /* 0x000000111111e220 */ /* 0x002fcc0000400000 */
[----:B------:R-:W-:Y:S01]  /*4180*/  @!P1 FMUL R18, R18, 0.5 ;  /* 0x3f00000012129820 */ /* 0x000fe20000400000 */
[----:B------:R-:W-:Y:S01]  /*4190*/  @!P4 FMUL R24, R24, 0.5 ;  /* 0x3f0000001818c820 */ /* 0x000fe20000400000 */
[----:B------:R-:W-:Y:S01]  /*41a0*/  FMUL R21, R21, 1.4426950216293334961 ;  /* 0x3fb8aa3b15157820 */ /* 0x000fe20000400000 */
[----:B------:R-:W-:Y:S01]  /*41b0*/  @!P2 FMUL R26, R26, 0.5 ;  /* 0x3f0000001a1aa820 */ /* 0x000fe20000400000 */
[----:B------:R-:W-:Y:S01]  /*41c0*/  @!P0 FMUL R28, R28, 0.5 ;  /* 0x3f0000001c1c8820 */ /* 0x000fe20000400000 */
[----:B------:R-:W0:Y:S01]  /*41d0*/  MUFU.EX2 R27, R24 ;  /* 0x00000018001b7308 */ /* 0x000e220000000800 */
[----:B------:R-:W-:Y:S01]  /*41e0*/  FADD R20, R17, R15 ;  /* 0x0000000f11147221 */ /* 0x000fe20000000000 */
[----:B------:R-:W-:Y:S01]  /*41f0*/  FSETP.GEU.AND P6, PT, R21, -126, PT ;  /* 0xc2fc00001500780b */ /* 0x000fe20003fce000 */
[----:B------:R1:W-:Y:S01]  /*4200*/  STS [R16], R17 ;  /* 0x0000001110007388 */ /* 0x0003e20000000800 */
[----:B--2---:R-:W-:-:S04]  /*4210*/  @!P5 FMUL R19, R19, R19 ;  /* 0x000000131313d220 */ /* 0x004fc80000400000 */
[----:B------:R-:W2:Y:S01]  /*4220*/  MUFU.EX2 R25, R25 ;  /* 0x0000001900197308 */ /* 0x000ea20000000800 */
[----:B------:R-:W-:Y:S01]  /*4230*/  FADD R20, R20, R19 ;  /* 0x0000001314147221 */ /* 0x000fe20000000000 */
[----:B------:R1:W-:Y:S05]  /*4240*/  STS [R16+0x4], R19 ;  /* 0x0000041310007388 */ /* 0x0003ea0000000800 */
[----:B------:R-:W-:Y:S01]  /*4250*/  @!P6 FMUL R21, R21, 0.5 ;  /* 0x3f0000001515e820 */ /* 0x000fe20000400000 */
[----:B------:R-:W3:Y:S01]  /*4260*/  MUFU.EX2 R29, R26 ;  /* 0x0000001a001d7308 */ /* 0x000ee20000000800 */
[----:B0-----:R-:W-:-:S04]  /*4270*/  @!P4 FMUL R27, R27, R27 ;  /* 0x0000001b1b1bc220 */ /* 0x001fc80000400000 */
[----:B------:R-:W-:Y:S01]  /*4280*/  FADD R20, R20, R27 ;  /* 0x0000001b14147221 */ /* 0x000fe20000000000 */
[----:B------:R1:W-:Y:S02]  /*4290*/  STS [R16+0x8], R27 ;  /* 0x0000081b10007388 */ /* 0x0003e40000000800 */
[----:B------:R-:W0:Y:S01]  /*42a0*/  MUFU.EX2 R18, R18 ;  /* 0x0000001200127308 */ /* 0x000e220000000800 */
[----:B--2---:R-:W-:-:S04]  /*42b0*/  @!P3 FMUL R25, R25, R25 ;  /* 0x000000191919b220 */ /* 0x004fc80000400000 */
[----:B------:R-:W-:Y:S01]  /*42c0*/  FADD R20, R20, R25 ;  /* 0x0000001914147221 */ /* 0x000fe20000000000 */
[----:B------:R1:W-:Y:S02]  /*42d0*/  STS [R16+0xc], R25 ;  /* 0x00000c1910007388 */ /* 0x0003e40000000800 */
[----:B------:R-:W2:Y:S01]  /*42e0*/  MUFU.EX2 R23, R28 ;  /* 0x0000001c00177308 */ /* 0x000ea20000000800 */
[----:B---3--:R-:W-:-:S04]  /*42f0*/  @!P2 FMUL R29, R29, R29 ;  /* 0x0000001d1d1da220 */ /* 0x008fc80000400000 */
[----:B------:R-:W-:Y:S01]  /*4300*/  FADD R15, R20, R29 ;  /* 0x0000001d140f7221 */ /* 0x000fe20000000000 */
[----:B------:R1:W-:Y:S02]  /*4310*/  STS [R16+0x10], R29 ;  /* 0x0000101d10007388 */ /* 0x0003e40000000800 */
[----:B------:R-:W3:Y:S01]  /*4320*/  MUFU.EX2 R21, R21 ;  /* 0x0000001500157308 */ /* 0x000ee20000000800 */
[----:B0-----:R-:W-:-:S04]  /*4330*/  @!P1 FMUL R18, R18, R18 ;  /* 0x0000001212129220 */ /* 0x001fc80000400000 */
[----:B------:R-:W-:Y:S01]  /*4340*/  FADD R20, R15, R18 ;  /* 0x000000120f147221 */ /* 0x000fe20000000000 */
[----:B------:R1:W-:Y:S01]  /*4350*/  STS [R16+0x14], R18 ;  /* 0x0000141210007388 */ /* 0x0003e20000000800 */
[----:B--2---:R-:W-:-:S04]  /*4360*/  @!P0 FMUL R23, R23, R23 ;  /* 0x0000001717178220 */ /* 0x004fc80000400000 */
[----:B------:R-:W-:Y:S01]  /*4370*/  FADD R20, R20, R23 ;  /* 0x0000001714147221 */ /* 0x000fe20000000000 */
[----:B------:R1:W-:Y:S01]  /*4380*/  STS [R16+0x18], R23 ;  /* 0x0000181710007388 */ /* 0x0003e20000000800 */
[----:B---3--:R-:W-:-:S04]  /*4390*/  @!P6 FMUL R21, R21, R21 ;  /* 0x000000151515e220 */ /* 0x008fc80000400000 */
[----:B------:R-:W-:Y:S01]  /*43a0*/  FADD R15, R20, R21 ;  /* 0x00000015140f7221 */ /* 0x000fe20000000000 */
[----:B------:R1:W-:Y:S01]  /*43b0*/  STS [R16+0x1c], R21 ;  /* 0x00001c1510007388 */ /* 0x0003e20000000800 */
[----:B------:R-:W-:Y:S05]  /*43c0*/  BRA.U UP1, `(.L_x_46) ;  /* 0xfffffff901cc7547 */ /* 0x000fea000b83ffff */
[----:B------:R-:W-:-:S05]  /*43d0*/  UMOV UR6, UR8 ;  /* 0x0000000800067c82 */ /* 0x000fca0008000000 */
.L_x_45:
[----:B------:R-:W-:Y:S05]  /*43e0*/  BRA.U !UP0, `(.L_x_47) ;  /* 0x00000005083c7547 */ /* 0x000fea000b800000 */
[----:B------:R-:W-:Y:S02]  /*43f0*/  UISETP.GE.U32.AND UP0, UPT, UR26, 0x3, UPT ;  /* 0x000000031a00788c */ /* 0x000fe4000bf06070 */
[----:B------:R-:W-:-:S07]  /*4400*/  UISETP.NE.AND UP1, UPT, UR19, URZ, UPT ;  /* 0x000000ff1300728c */ /* 0x000fce000bf25270 */
[----:B------:R-:W-:Y:S05]  /*4410*/  BRA.U !UP0, `(.L_x_48) ;  /* 0x00000001089c7547 */ /* 0x000fea000b800000 */
[----:B-1----:R-:W-:Y:S01]  /*4420*/  IMAD R16, R3, R8, UR6 ;  /* 0x0000000603107e24 */ /* 0x002fe2000f8e0208 */
[----:B------:R-:W-:-:S04]  /*4430*/  UIADD3 UR6, UPT, UPT, UR6, 0x4, URZ ;  /* 0x0000000406067890 */ /* 0x000fc8000fffe0ff */
[----:B------:R-:W-:-:S05]  /*4440*/  LEA R16, R16, UR31, 0x2 ;  /* 0x0000001f10107c11 */ /* 0x000fca000f8e10ff */
[----:B------:R-:W0:Y:S04]  /*4450*/  LDS R18, [R16+0x4] ;  /* 0x0000040010127984 */ /* 0x000e280000000800 */
[----:B------:R-:W1:Y:S04]  /*4460*/  LDS R19, [R16+0x8] ;  /* 0x0000080010137984 */ /* 0x000e680000000800 */
[----:B------:R-:W2:Y:S04]  /*4470*/  LDS R17, [R16] ;  /* 0x0000000010117984 */ /* 0x000ea80000000800 */
[----:B------:R-:W3:Y:S01]  /*4480*/  LDS R21, [R16+0xc] ;  /* 0x00000c0010157984 */ /* 0x000ee20000000800 */
[----:B0-----:R-:W-:Y:S01]  /*4490*/  FADD R18, R18, -UR7 ;  /* 0x8000000712127e21 */ /* 0x001fe20008000000 */
[----:B-1----:R-:W-:-:S03]  /*44a0*/  FADD R20, R19, -UR7 ;  /* 0x8000000713147e21 */ /* 0x002fc60008000000 */
[----:B------:R-:W-:Y:S01]  /*44b0*/  FMUL R19, R18, 1.4426950216293334961 ;  /* 0x3fb8aa3b12137820 */ /* 0x000fe20000400000 */
[----:B--2---:R-:W-:-:S04]  /*44c0*/  FADD R17, R17, -UR7 ;  /* 0x8000000711117e21 */ /* 0x004fc80008000000 */
[----:B------:R-:W-:Y:S01]  /*44d0*/  FSETP.GEU.AND P1, PT, R19, -126, PT ;  /* 0xc2fc00001300780b */ /* 0x000fe20003f2e000 */
[----:B---3--:R-:W-:Y:S01]  /*44e0*/  FADD R18, R21, -UR7 ;  /* 0x8000000715127e21 */ /* 0x008fe20008000000 */
[----:B------:R-:W-:Y:S01]  /*44f0*/  FMUL R17, R17, 1.4426950216293334961 ;  /* 0x3fb8aa3b11117820 */ /* 0x000fe20000400000 */
[----:B------:R-:W-:Y:S02]  /*4500*/  FMUL R21, R20, 1.4426950216293334961 ;  /* 0x3fb8aa3b14157820 */ /* 0x000fe40000400000 */
[----:B------:R-:W-:Y:S02]  /*4510*/  FMUL R23, R18, 1.4426950216293334961 ;  /* 0x3fb8aa3b12177820 */ /* 0x000fe40000400000 */
[----:B------:R-:W-:Y:S02]  /*4520*/  FSETP.GEU.AND P0, PT, R17, -126, PT ;  /* 0xc2fc00001100780b */ /* 0x000fe40003f0e000 */
[----:B------:R-:W-:Y:S02]  /*4530*/  FSETP.GEU.AND P2, PT, R21, -126, PT ;  /* 0xc2fc00001500780b */ /* 0x000fe40003f4e000 */
[----:B------:R-:W-:-:S02]  /*4540*/  FSETP.GEU.AND P3, PT, R23, -126, PT ;  /* 0xc2fc00001700780b */ /* 0x000fc40003f6e000 */
[----:B------:R-:W-:-:S04]  /*4550*/  @!P1 FMUL R19, R19, 0.5 ;  /* 0x3f00000013139820 */ /* 0x000fc80000400000 */
[----:B------:R-:W0:Y:S03]  /*4560*/  MUFU.EX2 R20, R19 ;  /* 0x0000001300147308 */ /* 0x000e260000000800 */
[----:B------:R-:W-:Y:S02]  /*4570*/  @!P0 FMUL R17, R17, 0.5 ;  /* 0x3f00000011118820 */ /* 0x000fe40000400000 */
[----:B------:R-:W-:Y:S02]  /*4580*/  @!P2 FMUL R21, R21, 0.5 ;  /* 0x3f0000001515a820 */ /* 0x000fe40000400000 */
[----:B------:R-:W-:Y:S01]  /*4590*/  @!P3 FMUL R23, R23, 0.5 ;  /* 0x3f0000001717b820 */ /* 0x000fe20000400000 */
[----:B------:R-:W1:Y:S08]  /*45a0*/  MUFU.EX2 R18, R17 ;  /* 0x0000001100127308 */ /* 0x000e700000000800 */
[----:B------:R-:W2:Y:S01]  /*45b0*/  MUFU.EX2 R22, R21 ;  /* 0x0000001500167308 */ /* 0x000ea20000000800 */
[----:B0-----:R-:W-:-:S05]  /*45c0*/  @!P1 FMUL R20, R20, R20 ;  /* 0x0000001414149220 */ /* 0x001fca0000400000 */
[----:B------:R0:W-:Y:S02]  /*45d0*/  STS [R16+0x4], R20 ;  /* 0x0000041410007388 */ /* 0x0001e40000000800 */
[----:B------:R-:W3:Y:S01]  /*45e0*/  MUFU.EX2 R24, R23 ;  /* 0x0000001700187308 */ /* 0x000ee20000000800 */
[----:B-1----:R-:W-:-:S04]  /*45f0*/  @!P0 FMUL R18, R18, R18 ;  /* 0x0000001212128220 */ /* 0x002fc80000400000 */
[----:B------:R-:W-:Y:S01]  /*4600*/  FADD R15, R15, R18 ;  /* 0x000000120f0f7221 */ /* 0x000fe20000000000 */
[----:B------:R0:W-:Y:S01]  /*4610*/  STS [R16], R18 ;  /* 0x0000001210007388 */ /* 0x0001e20000000800 */
[----:B--2---:R-:W-:Y:S02]  /*4620*/  @!P2 FMUL R22, R22, R22 ;  /* 0x000000161616a220 */ /* 0x004fe40000400000 */
[----:B------:R-:W-:-:S03]  /*4630*/  FADD R15, R15, R20 ;  /* 0x000000140f0f7221 */ /* 0x000fc60000000000 */
[----:B------:R0:W-:Y:S01]  /*4640*/  STS [R16+0x8], R22 ;  /* 0x0000081610007388 */ /* 0x0001e20000000800 */
[----:B------:R-:W-:Y:S01]  /*4650*/  FADD R15, R15, R22 ;  /* 0x000000160f0f7221 */ /* 0x000fe20000000000 */
[----:B---3--:R-:W-:-:S04]  /*4660*/  @!P3 FMUL R24, R24, R24 ;  /* 0x000000181818b220 */ /* 0x008fc80000400000 */
[----:B------:R-:W-:Y:S01]  /*4670*/  FADD R15, R15, R24 ;  /* 0x000000180f0f7221 */ /* 0x000fe20000000000 */
[----:B------:R0:W-:Y:S06]  /*4680*/  STS [R16+0xc], R24 ;  /* 0x00000c1810007388 */ /* 0x0001ec0000000800 */
.L_x_48:
[----:B------:R-:W-:Y:S05]  /*4690*/  BRA.U !UP1, `(.L_x_47) ;  /* 0x0000000109907547 */ /* 0x000fea000b800000 */
[----:B------:R-:W-:Y:S02]  /*46a0*/  UISETP.NE.AND UP0, UPT, UR30, URZ, UPT ;  /* 0x000000ff1e00728c */ /* 0x000fe4000bf05270 */
[----:B------:R-:W-:-:S07]  /*46b0*/  UISETP.NE.AND UP1, UPT, UR11, URZ, UPT ;  /* 0x000000ff0b00728c */ /* 0x000fce000bf25270 */
[----:B------:R-:W-:Y:S05]  /*46c0*/  BRA.U !UP0, `(.L_x_49) ;  /* 0x0000000108547547 */ /* 0x000fea000b800000 */
[----:B01----:R-:W-:Y:S01]  /*46d0*/  IMAD R16, R3, R8, UR6 ;  /* 0x0000000603107e24 */ /* 0x003fe2000f8e0208 */
[----:B------:R-:W-:-:S04]  /*46e0*/  UIADD3 UR6, UPT, UPT, UR6, 0x2, URZ ;  /* 0x0000000206067890 */ /* 0x000fc8000fffe0ff */
[----:B------:R-:W-:-:S05]  /*46f0*/  LEA R19, R16, UR31, 0x2 ;  /* 0x0000001f10137c11 */ /* 0x000fca000f8e10ff */
[----:B------:R-:W0:Y:S04]  /*4700*/  LDS R16, [R19] ;  /* 0x0000000013107984 */ /* 0x000e280000000800 */
[----:B------:R-:W1:Y:S01]  /*4710*/  LDS R17, [R19+0x4] ;  /* 0x0000040013117984 */ /* 0x000e620000000800 */
[----:B0-----:R-:W-:Y:S01]  /*4720*/  FADD R16, R16, -UR7 ;  /* 0x8000000710107e21 */ /* 0x001fe20008000000 */
[----:B-1----:R-:W-:-:S03]  /*4730*/  FADD R17, R17, -UR7 ;  /* 0x8000000711117e21 */ /* 0x002fc60008000000 */
        /* <DEDUP_REMOVED lines=14> */
.L_x_49:
[----:B------:R-:W-:Y:S05]  /*4820*/  BRA.U !UP1, `(.L_x_47) ;  /* 0x00000001092c7547 */ /* 0x000fea000b800000 */
[----:B------:R-:W-:-:S05]  /*4830*/  IMAD R8, R3, R8, UR6 ;  /* 0x0000000603087e24 */ /* 0x000fca000f8e0208 */
[----:B------:R-:W-:-:S05]  /*4840*/  LEA R8, R8, UR31, 0x2 ;  /* 0x0000001f08087c11 */ /* 0x000fca000f8e10ff */
[----:B01----:R-:W0:Y:S02]  /*4850*/  LDS R16, [R8] ;  /* 0x0000000008107984 */ /* 0x003e240000000800 */
[----:B0-----:R-:W-:-:S04]  /*4860*/  FADD R16, R16, -UR7 ;  /* 0x8000000710107e21 */ /* 0x001fc80008000000 */
[----:B------:R-:W-:-:S05]  /*4870*/  FMUL R16, R16, 1.4426950216293334961 ;  /* 0x3fb8aa3b10107820 */ /* 0x000fca0000400000 */
[----:B------:R-:W-:-:S13]  /*4880*/  FSETP.GEU.AND P0, PT, R16, -126, PT ;  /* 0xc2fc00001000780b */ /* 0x000fda0003f0e000 */
[----:B------:R-:W-:-:S04]  /*4890*/  @!P0 FMUL R16, R16, 0.5 ;  /* 0x3f00000010108820 */ /* 0x000fc80000400000 */
[----:B------:R-:W0:Y:S02]  /*48a0*/  MUFU.EX2 R17, R16 ;  /* 0x0000001000117308 */ /* 0x000e240000000800 */
[----:B0-----:R-:W-:-:S04]  /*48b0*/  @!P0 FMUL R17, R17, R17 ;  /* 0x0000001111118220 */ /* 0x001fc80000400000 */
[----:B------:R-:W-:Y:S01]  /*48c0*/  FADD R15, R15, R17 ;  /* 0x000000110f0f7221 */ /* 0x000fe20000000000 */
[----:B------:R3:W-:Y:S06]  /*48d0*/  STS [R8], R17 ;  /* 0x0000001108007388 */ /* 0x0007ec0000000800 */
.L_x_47:
[C---:B---3-5:R-:W-:Y:S01]  /*48e0*/  FMNMX R8, R9.reuse, UR7, !PT ;  /* 0x0000000709087c09 */ /* 0x068fe2000f800000 */
[----:B------:R-:W3:Y:S04]  /*48f0*/  LDCU UR6, c[0x0][0x3a4] ;  /* 0x00007480ff0677ac */ /* 0x000ee80008000800 */
[----:B01----:R-:W-:Y:S01]  /*4900*/  FADD R16, -R8, UR7 ;  /* 0x0000000708107e21 */ /* 0x003fe20008000100 */
[----:B------:R-:W-:Y:S01]  /*4910*/  FADD R9, R9, -R8 ;  /* 0x8000000809097221 */ /* 0x000fe20000000000 */
[----:B------:R0:W-:Y:S01]  /*4920*/  STG.E desc[UR14][R10.64], R8 ;  /* 0x000000080a007986 */ /* 0x0001e2000c10190e */
[----:B------:R-:W-:Y:S01]  /*4930*/  UIADD3 UR5, UPT, UPT, UR5, 0x1, URZ ;  /* 0x0000000105057890 */ /* 0x000fe2000fffe0ff */
[----:B------:R-:W-:Y:S01]  /*4940*/  FMUL R16, R16, 1.4426950216293334961 ;  /* 0x3fb8aa3b10107820 */ /* 0x000fe20000400000 */
[----:B------:R-:W-:-:S04]  /*4950*/  FMUL R9, R9, 1.4426950216293334961 ;  /* 0x3fb8aa3b09097820 */ /* 0x000fc80000400000 */
[----:B------:R-:W-:Y:S02]  /*4960*/  FSETP.GEU.AND P1, PT, R16, -126, PT ;  /* 0xc2fc00001000780b */ /* 0x000fe40003f2e000 */
[----:B------:R-:W-:Y:S01]  /*4970*/  FSETP.GEU.AND P0, PT, R9, -126, PT ;  /* 0xc2fc00000900780b */ /* 0x000fe20003f0e000 */
[----:B---3--:R-:W-:-:S10]  /*4980*/  UISETP.NE.AND UP0, UPT, UR5, UR6, UPT ;  /* 0x000000060500728c */ /* 0x008fd4000bf05270 */
[----:B------:R-:W-:Y:S02]  /*4990*/  @!P1 FMUL R16, R16, 0.5 ;  /* 0x3f00000010109820 */ /* 0x000fe40000400000 */
[----:B------:R-:W-:Y:S02]  /*49a0*/  @!P0 FMUL R9, R9, 0.5 ;  /* 0x3f00000009098820 */ /* 0x000fe40000400000 */
[----:B--2---:R-:W1:Y:S08]  /*49b0*/  MUFU.EX2 R18, R16 ;  /* 0x0000001000127308 */ /* 0x004e700000000800 */
[----:B------:R-:W2:Y:S01]  /*49c0*/  MUFU.EX2 R17, R9 ;  /* 0x0000000900117308 */ /* 0x000ea20000000800 */
[----:B-1----:R-:W-:-:S04]  /*49d0*/  @!P1 FMUL R18, R18, R18 ;  /* 0x0000001212129220 */ /* 0x002fc80000400000 */
[----:B------:R-:W-:Y:S01]  /*49e0*/  FMUL R15, R18, R15 ;  /* 0x0000000f120f7220 */ /* 0x000fe20000400000 */
[----:B--2---:R-:W-:-:S04]  /*49f0*/  @!P0 FMUL R17, R17, R17 ;  /* 0x0000001111118220 */ /* 0x004fc80000400000 */
[----:B------:R-:W-:-:S05]  /*4a00*/  FFMA R15, R14, R17, R15 ;  /* 0x000000110e0f7223 */ /* 0x000fca000000000f */
[----:B------:R0:W-:Y:S01]  /*4a10*/  STG.E desc[UR14][R12.64], R15 ;  /* 0x0000000f0c007986 */ /* 0x0001e2000c10190e */
[----:B------:R-:W-:Y:S05]  /*4a20*/  BRA.U !UP0, `(.L_x_4) ;  /* 0x00000015088c7547 */ /* 0x000fea000b800000 */
[----:B------:R-:W-:Y:S05]  /*4a30*/  BRA `(.L_x_50) ;  /* 0xfffffff000107947 */ /* 0x000fea000383ffff */
.L_x_39:
[----:B------:R-:W-:Y:S01]  /*4a40*/  UISETP.GE.U32.AND UP0, UPT, UR7, 0x8, UPT ;  /* 0x000000080700788c */ /* 0x000fe2000bf06070 */
[----:B------:R-:W-:-:S08]  /*4a50*/  UMOV UR5, URZ ;  /* 0x000000ff00057c82 */ /* 0x000fd00008000000 */
[----:B------:R-:W-:Y:S05]  /*4a60*/  BRA.U !UP0, `(.L_x_51) ;  /* 0x0000000908c87547 */ /* 0x000fea000b800000 */
[----:B01----:R-:W0:Y:S01]  /*4a70*/  LDC R13, c[0x0][0x3ac] ;  /* 0x0000eb00ff0d7b82 */ /* 0x003e220000000800 */
[----:B------:R-:W-:-:S07]  /*4a80*/  UMOV UR5, URZ ;  /* 0x000000ff00057c82 */ /* 0x000fce0008000000 */
[----:B------:R-:W1:Y:S08]  /*4a90*/  LDC.64 R8, c[0x0][0x3c0] ;  /* 0x0000f000ff087b82 */ /* 0x000e700000000a00 */
[----:B------:R-:W2:Y:S02]  /*4aa0*/  LDC.64 R10, c[0x0][0x3b8] ;  /* 0x0000ee00ff0a7b82 */ /* 0x000ea40000000a00 */
.L_x_52:
[----:B0---4-:R-:W-:-:S04]  /*4ab0*/  IMAD R19, R13, UR5, R4 ;  /* 0x000000050d137c24 */ /* 0x011fc8000f8e0204 */
[----:B-1----:R-:W-:-:S05]  /*4ac0*/  IMAD.WIDE R16, R19, 0x4, R8 ;  /* 0x0000000413107825 */ /* 0x002fca00078e0208 */
[----:B------:R-:W3:Y:S01]  /*4ad0*/  LDG.E R12, desc[UR14][R16.64] ;  /* 0x0000000e100c7981 */ /* 0x000ee2000c1e1900 */
[----:B--2---:R-:W-:-:S05]  /*4ae0*/  IMAD.WIDE R18, R19, 0x4, R10 ;  /* 0x0000000413127825 */ /* 0x004fca00078e020a */
[----:B------:R-:W2:Y:S01]  /*4af0*/  LDG.E R14, desc[UR14][R18.64] ;  /* 0x0000000e120e7981 */ /* 0x000ea2000c1e1900 */
[----:B---3--:R-:W-:-:S05]  /*4b00*/  FMNMX R23, R12, -INF , !PT ;  /* 0xff8000000c177809 */ /* 0x008fca0007800000 */
[----:B------:R-:W-:Y:S01]  /*4b10*/  FADD R15, -R23, -INF ;  /* 0xff800000170f7421 */ /* 0x000fe20000000100 */
[----:B------:R-:W-:Y:S01]  /*4b20*/  FADD R12, R12, -R23 ;  /* 0x800000170c0c7221 */ /* 0x000fe20000000000 */
[----:B------:R0:W-:Y:S02]  /*4b30*/  STG.E desc[UR14][R16.64], R23 ;  /* 0x0000001710007986 */ /* 0x0001e4000c10190e */
[----:B------:R-:W-:Y:S01]  /*4b40*/  FMUL R20, R15, 1.4426950216293334961 ;  /* 0x3fb8aa3b0f147820 */ /* 0x000fe20000400000 */
[----:B------:R-:W-:-:S04]  /*4b50*/  FMUL R12, R12, 1.4426950216293334961 ;  /* 0x3fb8aa3b0c0c7820 */ /* 0x000fc80000400000 */
[----:B------:R-:W-:Y:S02]  /*4b60*/  FSETP.GEU.AND P1, PT, R20, -126, PT ;  /* 0xc2fc00001400780b */ /* 0x000fe40003f2e000 */
[----:B------:R-:W-:-:S11]  /*4b70*/  FSETP.GEU.AND P0, PT, R12, -126, PT ;  /* 0xc2fc00000c00780b */ /* 0x000fd60003f0e000 */
[----:B------:R-:W-:Y:S02]  /*4b80*/  @!P1 FMUL R20, R20, 0.5 ;  /* 0x3f00000014149820 */ /* 0x000fe40000400000 */
[----:B------:R-:W-:Y:S02]  /*4b90*/  @!P0 FMUL R12, R12, 0.5 ;  /* 0x3f0000000c0c8820 */ /* 0x000fe40000400000 */
[----:B------:R-:W1:Y:S08]  /*4ba0*/  MUFU.EX2 R21, R20 ;  /* 0x0000001400157308 */ /* 0x000e700000000800 */
[----:B------:R-:W3:Y:S01]  /*4bb0*/  MUFU.EX2 R15, R12 ;  /* 0x0000000c000f7308 */ /* 0x000ee20000000800 */
[----:B-1----:R-:W-:-:S04]  /*4bc0*/  @!P1 FMUL R21, R21, R21 ;  /* 0x0000001515159220 */ /* 0x002fc80000400000 */
[----:B------:R-:W-:Y:S01]  /*4bd0*/  FMUL R21, RZ, R21 ;  /* 0x00000015ff157220 */ /* 0x000fe20000400000 */
[----:B---3--:R-:W-:-:S04]  /*4be0*/  @!P0 FMUL R15, R15, R15 ;  /* 0x0000000f0f0f8220 */ /* 0x008fc80000400000 */
[----:B--2---:R-:W-:Y:S01]  /*4bf0*/  FFMA R25, R14, R15, R21 ;  /* 0x0000000f0e197223 */ /* 0x004fe20000000015 */
[----:B------:R-:W-:-:S04]  /*4c00*/  IMAD.WIDE R14, R13, 0x4, R16 ;  /* 0x000000040d0e7825 */ /* 0x000fc800078e0210 */
[----:B------:R1:W-:Y:S04]  /*4c10*/  STG.E desc[UR14][R18.64], R25 ;  /* 0x0000001912007986 */ /* 0x0003e8000c10190e */
[----:B------:R-:W2:Y:S01]  /*4c20*/  LDG.E R22, desc[UR14][R14.64] ;  /* 0x0000000e0e167981 */ /* 0x000ea2000c1e1900 */
[----:B------:R-:W-:-:S05]  /*4c30*/  IMAD.WIDE R20, R13, 0x4, R18 ;  /* 0x000000040d147825 */ /* 0x000fca00078e0212 */
[----:B------:R-:W3:Y:S01]  /*4c40*/  LDG.E R24, desc[UR14][R20.64] ;  /* 0x0000000e14187981 */ /* 0x000ee2000c1e1900 */
[----:B--2---:R-:W-:-:S05]  /*4c50*/  FMNMX R27, R22, -INF , !PT ;  /* 0xff800000161b7809 */ /* 0x004fca0007800000 */
        /* <DEDUP_REMOVED lines=9> */
[----:B0-----:R-:W0:Y:S08]  /*4cf0*/  MUFU.EX2 R16, R12 ;  /* 0x0000000c00107308 */ /* 0x001e300000000800 */
[----:B------:R-:W4:Y:S01]  /*4d00*/  MUFU.EX2 R17, R22 ;  /* 0x0000001600117308 */ /* 0x000f220000000800 */
[----:B0-----:R-:W-:-:S04]  /*4d10*/  @!P1 FMUL R16, R16, R16 ;  /* 0x0000001010109220 */ /* 0x001fc80000400000 */
[----:B-1----:R-:W-:Y:S01]  /*4d20*/  FMUL R19, RZ, R16 ;  /* 0x00000010ff137220 */ /* 0x002fe20000400000 */
[----:B----4-:R-:W-:-:S04]  /*4d30*/  @!P0 FMUL R17, R17, R17 ;  /* 0x0000001111118220 */ /* 0x010fc80000400000 */
[----:B---3--:R-:W-:Y:S01]  /*4d40*/  FFMA R23, R24, R17, R19 ;  /* 0x0000001118177223 */ /* 0x008fe20000000013 */
[----:B------:R-:W-:-:S04]  /*4d50*/  IMAD.WIDE R16, R13, 0x4, R14 ;  /* 0x000000040d107825 */ /* 0x000fc800078e020e */
[----:B------:R0:W-:Y:S04]  /*4d60*/  STG.E desc[UR14][R20.64], R23 ;  /* 0x0000001714007986 */ /* 0x0001e8000c10190e */
[----:B------:R-:W3:Y:S01]  /*4d70*/  LDG.E R24, desc[UR14][R16.64] ;  /* 0x0000000e10187981 */ /* 0x000ee2000c1e1900 */
[----:B------:R-:W-:-:S05]  /*4d80*/  IMAD.WIDE R18, R13, 0x4, R20 ;  /* 0x000000040d127825 */ /* 0x000fca00078e0214 */
[----:B------:R-:W4:Y:S01]  /*4d90*/  LDG.E R12, desc[UR14][R18.64] ;  /* 0x0000000e120c7981 */ /* 0x000f22000c1e1900 */
        /* <DEDUP_REMOVED lines=10> */
[----:B--2---:R-:W2:Y:S08]  /*4e40*/  MUFU.EX2 R14, R22 ;  /* 0x00000016000e7308 */ /* 0x004eb00000000800 */
[----:B------:R-:W3:Y:S01]  /*4e50*/  MUFU.EX2 R15, R24 ;  /* 0x00000018000f7308 */ /* 0x000ee20000000800 */
[----:B--2---:R-:W-:-:S04]  /*4e60*/  @!P1 FMUL R14, R14, R14 ;  /* 0x0000000e0e0e9220 */ /* 0x004fc80000400000 */
[----:B0-----:R-:W-:Y:S01]  /*4e70*/  FMUL R21, RZ, R14 ;  /* 0x0000000eff157220 */ /* 0x001fe20000400000 */
[----:B---3--:R-:W-:-:S04]  /*4e80*/  @!P0 FMUL R15, R15, R15 ;  /* 0x0000000f0f0f8220 */ /* 0x008fc80000400000 */
[----:B----4-:R-:W-:Y:S01]  /*4e90*/  FFMA R23, R12, R15, R21 ;  /* 0x0000000f0c177223 */ /* 0x010fe20000000015 */
        /* <DEDUP_REMOVED lines=15> */
[----:B-1----:R-:W1:Y:S08]  /*4f90*/  MUFU.EX2 R16, R24 ;  /* 0x0000001800107308 */ /* 0x002e700000000800 */
[----:B------:R-:W4:Y:S01]  /*4fa0*/  MUFU.EX2 R17, R12 ;  /* 0x0000000c00117308 */ /* 0x000f220000000800 */
[----:B-1----:R-:W-:-:S04]  /*4fb0*/  @!P1 FMUL R16, R16, R16 ;  /* 0x0000001010109220 */ /* 0x002fc80000400000 */
[----:B0-----:R-:W-:Y:S01]  /*4fc0*/  FMUL R19, RZ, R16 ;  /* 0x00000010ff137220 */ /* 0x001fe20000400000 */
        /* <DEDUP_REMOVED lines=70> */
[----:B------:R-:W-:Y:S02]  /*5430*/  ULOP3.LUT UR6, UR7, 0x7ffffff8, URZ, 0xc0, !UPT ;  /* 0x7ffffff807067892 */ /* 0x000fe4000f8ec0ff */
[----:B------:R-:W-:-:S04]  /*5440*/  UIADD3 UR5, UPT, UPT, UR5, 0x8, URZ ;  /* 0x0000000805057890 */ /* 0x000fc8000fffe0ff */
[----:B------:R-:W-:Y:S01]  /*5450*/  UISETP.NE.AND UP0, UPT, UR5, UR6, UPT ;  /* 0x000000060500728c */ /* 0x000fe2000bf05270 */
        /* <DEDUP_REMOVED lines=11> */
[----:B------:R-:W2:Y:S01]  /*5510*/  MUFU.EX2 R17, R22 ;  /* 0x0000001600117308 */ /* 0x000ea20000000800 */
[----:B-1----:R-:W-:-:S04]  /*5520*/  @!P1 FMUL R16, R16, R16 ;  /* 0x0000001010109220 */ /* 0x002fc80000400000 */
[----:B0-----:R-:W-:Y:S01]  /*5530*/  FMUL R19, RZ, R16 ;  /* 0x00000010ff137220 */ /* 0x001fe20000400000 */
[----:B--2---:R-:W-:-:S04]  /*5540*/  @!P0 FMUL R17, R17, R17 ;  /* 0x0000001111118220 */ /* 0x004fc80000400000 */
[----:B---3--:R-:W-:-:S05]  /*5550*/  FFMA R19, R24, R17, R19 ;  /* 0x0000001118137223 */ /* 0x008fca0000000013 */
[----:B------:R4:W-:Y:S01]  /*5560*/  STG.E desc[UR14][R20.64], R19 ;  /* 0x0000001314007986 */ /* 0x0009e2000c10190e */
[----:B------:R-:W-:Y:S05]  /*5570*/  BRA.U UP0, `(.L_x_52) ;  /* 0xfffffff5004c7547 */ /* 0x000fea000b83ffff */
[----:B------:R-:W-:-:S05]  /*5580*/  UMOV UR5, UR6 ;  /* 0x0000000600057c82 */ /* 0x000fca0008000000 */
.L_x_51:
[----:B------:R-:W-:-:S09]  /*5590*/  ULOP3.LUT UP0, UR6, UR7, 0x7, URZ, 0xc0, !UPT ;  /* 0x0000000707067892 */ /* 0x000fd2000f80c0ff */
[----:B------:R-:W-:Y:S05]  /*55a0*/  BRA.U !UP0, `(.L_x_4) ;  /* 0x0000000908ac7547 */ /* 0x000fea000b800000 */
[----:B------:R-:W-:Y:S02]  /*55b0*/  UIADD3 UR6, UPT, UPT, UR6, -0x1, URZ ;  /* 0xffffffff06067890 */ /* 0x000fe4000fffe0ff */
[----:B------:R-:W-:Y:S02]  /*55c0*/  ULOP3.LUT UP1, UR12, UR7, 0x3, URZ, 0xc0, !UPT ;  /* 0x00000003070c7892 */ /* 0x000fe4000f82c0ff */
[----:B------:R-:W-:-:S09]  /*55d0*/  UISETP.GE.U32.AND UP0, UPT, UR6, 0x3, UPT ;  /* 0x000000030600788c */ /* 0x000fd2000bf06070 */
[----:B------:R-:W-:Y:S05]  /*55e0*/  BRA.U !UP0, `(.L_x_53) ;  /* 0x0000000508647547 */ /* 0x000fea000b800000 */
[----:B------:R-:W4:Y:S08]  /*55f0*/  LDC R11, c[0x0][0x3ac] ;  /* 0x0000eb00ff0b7b82 */ /* 0x000f300000000800 */
[----:B------:R-:W2:Y:S08]  /*5600*/  LDC.64 R8, c[0x0][0x3c0] ;  /* 0x0000f000ff087b82 */ /* 0x000eb00000000a00 */
[----:B01----:R-:W0:Y:S01]  /*5610*/  LDC.64 R12, c[0x0][0x3b8] ;  /* 0x0000ee00ff0c7b82 */ /* 0x003e220000000a00 */
[----:B----4-:R-:W-:-:S04]  /*5620*/  IMAD R15, R11, UR5, R4 ;  /* 0x000000050b0f7c24 */ /* 0x010fc8000f8e0204 */
[----:B--2---:R-:W-:-:S05]  /*5630*/  IMAD.WIDE R8, R15, 0x4, R8 ;  /* 0x000000040f087825 */ /* 0x004fca00078e0208 */
[----:B------:R-:W2:Y:S01]  /*5640*/  LDG.E R10, desc[UR14][R8.64] ;  /* 0x0000000e080a7981 */ /* 0x000ea2000c1e1900 */
[----:B0-----:R-:W-:-:S05]  /*5650*/  IMAD.WIDE R12, R15, 0x4, R12 ;  /* 0x000000040f0c7825 */ /* 0x001fca00078e020c */
        /* <DEDUP_REMOVED lines=12> */
[----:B------:R-:W2:Y:S01]  /*5720*/  MUFU.EX2 R15, R10 ;  /* 0x0000000a000f7308 */ /* 0x000ea20000000800 */
[----:B-1----:R-:W-:-:S04]  /*5730*/  @!P1 FMUL R17, R17, R17 ;  /* 0x0000001111119220 */ /* 0x002fc80000400000 */
[----:B------:R-:W-:Y:S01]  /*5740*/  FMUL R17, RZ, R17 ;  /* 0x00000011ff117220 */ /* 0x000fe20000400000 */
[----:B--2---:R-:W-:-:S04]  /*5750*/  @!P0 FMUL R15, R15, R15 ;  /* 0x0000000f0f0f8220 */ /* 0x004fc80000400000 */
[----:B---3--:R-:W-:Y:S01]  /*5760*/  FFMA R21, R14, R15, R17 ;  /* 0x0000000f0e157223 */ /* 0x008fe20000000011 */
        /* <DEDUP_REMOVED lines=47> */
[----:B------:R-:W-:Y:S01]  /*5a60*/  UIADD3 UR5, UPT, UPT, UR5, 0x4, URZ ;  /* 0x0000000405057890 */ /* 0x000fe2000fffe0ff */
        /* <DEDUP_REMOVED lines=15> */
[----:B---3--:R-:W-:-:S05]  /*5b60*/  FFMA R13, R18, R9, R13 ;  /* 0x00000009120d7223 */ /* 0x008fca000000000d */
[----:B------:R2:W-:Y:S02]  /*5b70*/  STG.E desc[UR14][R10.64], R13 ;  /* 0x0000000d0a007986 */ /* 0x0005e4000c10190e */
.L_x_53:
[----:B------:R-:W-:Y:S05]  /*5b80*/  BRA.U !UP1, `(.L_x_4) ;  /* 0x0000000509347547 */ /* 0x000fea000b800000 */
[----:B------:R-:W-:Y:S02]  /*5b90*/  UISETP.NE.AND UP0, UPT, UR12, 0x1, UPT ;  /* 0x000000010c00788c */ /* 0x000fe4000bf05270 */
[----:B------:R-:W-:-:S04]  /*5ba0*/  ULOP3.LUT UR6, UR7, 0x1, URZ, 0xc0, !UPT ;  /* 0x0000000107067892 */ /* 0x000fc8000f8ec0ff */
[----:B------:R-:W-:-:S03]  /*5bb0*/  UISETP.NE.U32.AND UP1, UPT, UR6, 0x1, UPT ;  /* 0x000000010600788c */ /* 0x000fc6000bf25070 */
[----:B------:R-:W-:Y:S08]  /*5bc0*/  BRA.U !UP0, `(.L_x_54) ;  /* 0x0000000108bc7547 */ /* 0x000ff0000b800000 */
[----:B0-2-4-:R-:W1:Y:S08]  /*5bd0*/  LDC R15, c[0x0][0x3ac] ;  /* 0x0000eb00ff0f7b82 */ /* 0x015e700000000800 */
[----:B------:R-:W0:Y:S08]  /*5be0*/  LDC.64 R8, c[0x0][0x3c0] ;  /* 0x0000f000ff087b82 */ /* 0x000e300000000a00 */
[----:B------:R-:W2:Y:S01]  /*5bf0*/  LDC.64 R10, c[0x0][0x3b8] ;  /* 0x0000ee00ff0a7b82 */ /* 0x000ea20000000a00 */
[----:B-1----:R-:W-:-:S04]  /*5c00*/  IMAD R13, R15, UR5, R4 ;  /* 0x000000050f0d7c24 */ /* 0x002fc8000f8e0204 */
[----:B0-----:R-:W-:-:S05]  /*5c10*/  IMAD.WIDE R8, R13, 0x4, R8 ;  /* 0x000000040d087825 */ /* 0x001fca00078e0208 */
        /* <DEDUP_REMOVED lines=40> */
[----:B---3--:R-:W-:-:S05]  /*5ea0*/  FFMA R11, R20, R9, R11 ;  /* 0x00000009140b7223 */ /* 0x008fca000000000b */
[----:B------:R2:W-:Y:S02]  /*5eb0*/  STG.E desc[UR14][R14.64], R11 ;  /* 0x0000000b0e007986 */ /* 0x0005e4000c10190e */
.L_x_54:
[----:B------:R-:W-:Y:S05]  /*5ec0*/  BRA.U UP1, `(.L_x_4) ;  /* 0x0000000101647547 */ /* 0x000fea000b800000 */
[----:B012---:R-:W0:Y:S08]  /*5ed0*/  LDC R13, c[0x0][0x3ac] ;  /* 0x0000eb00ff0d7b82 */ /* 0x007e300000000800 */
[----:B------:R-:W1:Y:S08]  /*5ee0*/  LDC.64 R8, c[0x0][0x3c0] ;  /* 0x0000f000ff087b82 */ /* 0x000e700000000a00 */
[----:B------:R-:W2:Y:S01]  /*5ef0*/  LDC.64 R10, c[0x0][0x3b8] ;  /* 0x0000ee00ff0a7b82 */ /* 0x000ea20000000a00 */
[----:B0-----:R-:W-:-:S04]  /*5f00*/  IMAD R13, R13, UR5, R4 ;  /* 0x000000050d0d7c24 */ /* 0x001fc8000f8e0204 */
[----:B-1----:R-:W-:-:S05]  /*5f10*/  IMAD.WIDE R8, R13, 0x4, R8 ;  /* 0x000000040d087825 */ /* 0x002fca00078e0208 */
[----:B------:R-:W4:Y:S01]  /*5f20*/  LDG.E R12, desc[UR14][R8.64] ;  /* 0x0000000e080c7981 */ /* 0x000f22000c1e1900 */
[----:B--2---:R-:W-:-:S05]  /*5f30*/  IMAD.WIDE R10, R13, 0x4, R10 ;  /* 0x000000040d0a7825 */ /* 0x004fca00078e020a */
[----:B------:R-:W2:Y:S01]  /*5f40*/  LDG.E R13, desc[UR14][R10.64] ;  /* 0x0000000e0a0d7981 */ /* 0x000ea2000c1e1900 */
[----:B----4-:R-:W-:-:S05]  /*5f50*/  FMNMX R15, R12, -INF , !PT ;  /* 0xff8000000c0f7809 */ /* 0x010fca0007800000 */
        /* <DEDUP_REMOVED lines=14> */
[----:B--2---:R-:W-:-:S05]  /*6040*/  FFMA R13, R13, R14, R18 ;  /* 0x0000000e0d0d7223 */ /* 0x004fca0000000012 */
[----:B------:R0:W-:Y:S02]  /*6050*/  STG.E desc[UR14][R10.64], R13 ;  /* 0x0000000d0a007986 */ /* 0x0001e4000c10190e */
.L_x_4:
[----:B------:R-:W5:Y:S01]  /*6060*/  LDCU UR5, c[0x0][0x3a0] ;  /* 0x00007400ff0577ac */ /* 0x000f620008000800 */
[----:B------:R-:W-:-:S04]  /*6070*/  UIADD3 UR4, UPT, UPT, UR4, 0x1, URZ ;  /* 0x0000000104047890 */ /* 0x000fc8000fffe0ff */
[----:B-----5:R-:W-:Y:S01]  /*6080*/  UISETP.NE.AND UP0, UPT, UR4, UR5, UPT ;  /* 0x000000050400728c */ /* 0x020fe2000bf05270 */
[----:B------:R-:W-:Y:S08]  /*6090*/  BAR.SYNC.DEFER_BLOCKING 0x0 ;  /* 0x0000000000007b1d */ /* 0x000ff00000010000 */
[----:B------:R-:W-:Y:S05]  /*60a0*/  BRA.U UP0, `(.L_x_55) ;  /* 0xffffffa100b07547 */ /* 0x000fea000b83ffff */
[----:B------:R-:W-:Y:S05]  /*60b0*/  EXIT ;  /* 0x000000000000794d */ /* 0x000fea0003800000 */
        .weak           $__internal_0_$__cuda_sm20_rcp_rn_f32_slowpath
        .type           $__internal_0_$__cuda_sm20_rcp_rn_f32_slowpath,@function
        .size           $__internal_0_$__cuda_sm20_rcp_rn_f32_slowpath,(.L_x_61 - $__internal_0_$__cuda_sm20_rcp_rn_f32_slowpath)
$__internal_0_$__cuda_sm20_rcp_rn_f32_slowpath:
[----:B------:R-:W-:Y:S01]  /*60c0*/  SHF.L.U32 R17, R19, 0x1, RZ ;  /* 0x0000000113117819 */ /* 0x000fe200000006ff */
[----:B------:R-:W-:Y:S01]  /*60d0*/  BSSY.RECONVERGENT B1, `(.L_x_56) ;  /* 0x0000031000017945 */ /* 0x000fe20003800200 */
[----:B------:R-:W-:Y:S02]  /*60e0*/  MOV R16, R19 ;  /* 0x0000001300107202 */ /* 0x000fe40000000f00 */
[----:B------:R-:W-:-:S04]  /*60f0*/  SHF.R.U32.HI R17, RZ, 0x18, R17 ;  /* 0x00000018ff117819 */ /* 0x000fc80000011611 */
[----:B------:R-:W-:-:S13]  /*6100*/  ISETP.NE.U32.AND P0, PT, R17, RZ, PT ;  /* 0x000000ff1100720c */ /* 0x000fda0003f05070 */
[----:B------:R-:W-:Y:S05]  /*6110*/  @P0 BRA `(.L_x_57) ;  /* 0x0000000000280947 */ /* 0x000fea0003800000 */
[----:B------:R-:W-:-:S04]  /*6120*/  SHF.L.U32 R17, R16, 0x1, RZ ;  /* 0x0000000110117819 */ /* 0x000fc800000006ff */
[----:B------:R-:W-:-:S13]  /*6130*/  ISETP.NE.AND P0, PT, R17, RZ, PT ;  /* 0x000000ff1100720c */ /* 0x000fda0003f05270 */
[----:B------:R-:W-:Y:S01]  /*6140*/  @P0 FFMA R21, R16, 1.84467440737095516160e+19, RZ ;  /* 0x5f80000010150823 */ /* 0x000fe200000000ff */
[----:B------:R-:W-:Y:S08]  /*6150*/  @!P0 MUFU.RCP R19, R16 ;  /* 0x0000001000138308 */ /* 0x000ff00000001000 */
[----:B------:R-:W0:Y:S02]  /*6160*/  @P0 MUFU.RCP R22, R21 ;  /* 0x0000001500160308 */ /* 0x000e240000001000 */
[----:B0-----:R-:W-:-:S04]  /*6170*/  @P0 FFMA R17, R21, R22, -1 ;  /* 0xbf80000015110423 */ /* 0x001fc80000000016 */
[----:B------:R-:W-:-:S04]  /*6180*/  @P0 FADD.FTZ R17, -R17, -RZ ;  /* 0x800000ff11110221 */ /* 0x000fc80000010100 */
[----:B------:R-:W-:-:S04]  /*6190*/  @P0 FFMA R17, R22, R17, R22 ;  /* 0x0000001116110223 */ /* 0x000fc80000000016 */
[----:B------:R-:W-:Y:S01]  /*61a0*/  @P0 FFMA R19, R17, 1.84467440737095516160e+19, RZ ;  /* 0x5f80000011130823 */ /* 0x000fe200000000ff */
[----:B------:R-:W-:Y:S06]  /*61b0*/  BRA `(.L_x_58) ;  /* 0x0000000000887947 */ /* 0x000fec0003800000 */
.L_x_57:
[----:B------:R-:W-:-:S04]  /*61c0*/  IADD3 R19, PT, PT, R17, -0xfd, RZ ;  /* 0xffffff0311137810 */ /* 0x000fc80007ffe0ff */
[----:B------:R-:W-:-:S13]  /*61d0*/  ISETP.GT.U32.AND P0, PT, R19, 0x1, PT ;  /* 0x000000011300780c */ /* 0x000fda0003f04070 */
[----:B------:R-:W-:Y:S05]  /*61e0*/  @P0 BRA `(.L_x_59) ;  /* 0x0000000000780947 */ /* 0x000fea0003800000 */
[----:B------:R-:W-:Y:S01]  /*61f0*/  LOP3.LUT R21, R16, 0x7fffff, RZ, 0xc0, !PT ;  /* 0x007fffff10157812 */ /* 0x000fe200078ec0ff */
[----:B------:R-:W-:Y:S01]  /*6200*/  HFMA2 R26, -RZ, RZ, 0, 1.78813934326171875e-07 ;  /* 0x00000003ff1a7431 */ /* 0x000fe200000001ff */
[----:B------:R-:W-:Y:S02]  /*6210*/  IADD3 R17, PT, PT, R17, -0xfc, RZ ;  /* 0xffffff0411117810 */ /* 0x000fe40007ffe0ff */
[----:B------:R-:W-:-:S04]  /*6220*/  LOP3.LUT R21, R21, 0x3f800000, RZ, 0xfc, !PT ;  /* 0x3f80000015157812 */ /* 0x000fc800078efcff */
[----:B------:R-:W0:Y:S01]  /*6230*/  MUFU.RCP R22, R21 ;  /* 0x0000001500167308 */ /* 0x000e220000001000 */
[----:B------:R-:W-:Y:S01]  /*6240*/  SHF.L.U32 R25, R26, R19, RZ ;  /* 0x000000131a197219 */ /* 0x000fe200000006ff */
[----:B0-----:R-:W-:-:S04]  /*6250*/  FFMA R23, R21, R22, -1 ;  /* 0xbf80000015177423 */ /* 0x001fc80000000016 */
[----:B------:R-:W-:-:S04]  /*6260*/  FADD.FTZ R23, -R23, -RZ ;  /* 0x800000ff17177221 */ /* 0x000fc80000010100 */
[CCC-:B------:R-:W-:Y:S01]  /*6270*/  FFMA.RM R24, R22.reuse, R23.reuse, R22.reuse ;  /* 0x0000001716187223 */ /* 0x1c0fe20000004016 */
[----:B------:R-:W-:-:S04]  /*6280*/  FFMA.RP R23, R22, R23, R22 ;  /* 0x0000001716177223 */ /* 0x000fc80000008016 */
[C---:B------:R-:W-:Y:S02]  /*6290*/  LOP3.LUT R22, R24.reuse, 0x7fffff, RZ, 0xc0, !PT ;  /* 0x007fffff18167812 */ /* 0x040fe400078ec0ff */
[----:B------:R-:W-:Y:S02]  /*62a0*/  FSETP.NEU.FTZ.AND P0, PT, R24, R23, PT ;  /* 0x000000171800720b */ /* 0x000fe40003f1d000 */
[----:B------:R-:W-:Y:S02]  /*62b0*/  LOP3.LUT R22, R22, 0x800000, RZ, 0xfc, !PT ;  /* 0x0080000016167812 */ /* 0x000fe400078efcff */
[----:B------:R-:W-:Y:S02]  /*62c0*/  SEL R23, RZ, 0xffffffff, !P0 ;  /* 0xffffffffff177807 */ /* 0x000fe40004000000 */
[----:B------:R-:W-:Y:S02]  /*62d0*/  LOP3.LUT R24, R25, R22, RZ, 0xc0, !PT ;  /* 0x0000001619187212 */ /* 0x000fe400078ec0ff */
[----:B------:R-:W-:-:S02]  /*62e0*/  IADD3 R23, PT, PT, -R23, RZ, RZ ;  /* 0x000000ff17177210 */ /* 0x000fc40007ffe1ff */
[-C--:B------:R-:W-:Y:S02]  /*62f0*/  SHF.R.U32.HI R24, RZ, R19.reuse, R24 ;  /* 0x00000013ff187219 */ /* 0x080fe40000011618 */
[--C-:B------:R-:W-:Y:S02]  /*6300*/  LOP3.LUT P1, RZ, R23, R19, R22.reuse, 0xf8, !PT ;  /* 0x0000001317ff7212 */ /* 0x100fe4000782f816 */
[C---:B------:R-:W-:Y:S02]  /*6310*/  LOP3.LUT P0, RZ, R24.reuse, 0x1, RZ, 0xc0, !PT ;  /* 0x0000000118ff7812 */ /* 0x040fe4000780c0ff */
[----:B------:R-:W-:Y:S02]  /*6320*/  LOP3.LUT P2, RZ, R24, 0x2, RZ, 0xc0, !PT ;  /* 0x0000000218ff7812 */ /* 0x000fe4000784c0ff */
[----:B------:R-:W-:Y:S02]  /*6330*/  SHF.R.U32.HI R17, RZ, R17, R22 ;  /* 0x00000011ff117219 */ /* 0x000fe40000011616 */
[----:B------:R-:W-:-:S02]  /*6340*/  PLOP3.LUT P0, PT, P0, P1, P2, 0xe0, 0x0 ;  /* 0x000000000000781c */ /* 0x000fc40000703c20 */
[----:B------:R-:W-:Y:S02]  /*6350*/  LOP3.LUT P1, RZ, R16, 0x7fffff, RZ, 0xc0, !PT ;  /* 0x007fffff10ff7812 */ /* 0x000fe4000782c0ff */
[----:B------:R-:W-:-:S04]  /*6360*/  SEL R19, RZ, 0x1, !P0 ;  /* 0x00000001ff137807 */ /* 0x000fc80004000000 */
[----:B------:R-:W-:-:S04]  /*6370*/  IADD3 R19, PT, PT, -R19, RZ, RZ ;  /* 0x000000ff13137210 */ /* 0x000fc80007ffe1ff */
[----:B------:R-:W-:-:S13]  /*6380*/  ISETP.GE.AND P0, PT, R19, RZ, PT ;  /* 0x000000ff1300720c */ /* 0x000fda0003f06270 */
[----:B------:R-:W-:-:S04]  /*6390*/  @!P0 IADD3 R17, PT, PT, R17, 0x1, RZ ;  /* 0x0000000111118810 */ /* 0x000fc80007ffe0ff */
[----:B------:R-:W-:-:S04]  /*63a0*/  @!P1 SHF.L.U32 R17, R17, 0x1, RZ ;  /* 0x0000000111119819 */ /* 0x000fc800000006ff */
[----:B------:R-:W-:Y:S01]  /*63b0*/  LOP3.LUT R19, R17, 0x80000000, R16, 0xf8, !PT ;  /* 0x8000000011137812 */ /* 0x000fe200078ef810 */
[----:B------:R-:W-:Y:S06]  /*63c0*/  BRA `(.L_x_58) ;  /* 0x0000000000047947 */ /* 0x000fec0003800000 */
.L_x_59:
[----:B------:R0:W1:Y:S02]  /*63d0*/  MUFU.RCP R19, R16 ;  /* 0x0000001000137308 */ /* 0x0000640000001000 */
.L_x_58:
[----:B------:R-:W-:Y:S05]  /*63e0*/  BSYNC.RECONVERGENT B1 ;  /* 0x0000000000017941 */ /* 0x000fea0003800200 */
.L_x_56:
[----:B------:R-:W-:Y:S01]  /*63f0*/  HFMA2 R17, -RZ, RZ, 0, 0 ;  /* 0x00000000ff117431 */ /* 0x000fe200000001ff */
[----:B0-----:R-:W-:-:S04]  /*6400*/  MOV R16, R18 ;  /* 0x0000001200107202 */ /* 0x001fc80000000f00 */
[----:B-1----:R-:W-:Y:S05]  /*6410*/  RET.REL.NODEC R16 `(_Z14forward_kernelPKfS0_S0_iiiiiifPfS1_S1_) ;  /* 0xffffff9810f87950 */ /* 0x002fea0003c3ffff */
.L_x_60:
[----:B------:R-:W-:-:S00]  /*6420*/  BRA `(.L_x_60) ;  /* 0xfffffffc00fc7947 */ /* 0x000fc0000383ffff */
[----:B------:R-:W-:-:S00]  /*6430*/  NOP ;  /* 0x0000000000007918 */ /* 0x000fc00000000000 */
        /* <DEDUP_REMOVED lines=12> */
.L_x_61:


//--------------------- .nv.shared._Z14forward_kernelPKfS0_S0_iiiiiifPfS1_S1_ --------------------------
	.section	.nv.shared._Z14forward_kernelPKfS0_S0_iiiiiifPfS1_S1_,"aw",@nobits
	.sectionflags	@""
	.align	16
	.zero		1024


//--------------------- .nv.shared.reserved.0     --------------------------
	.section	.nv.shared.reserved.0,"aw",@nobits
	.weak		__nv_reservedSMEM_offset_0_alias
	.size		__nv_reservedSMEM_offset_0_alias, 0, 64
	.other		__nv_reservedSMEM_offset_0_alias,@"STO_CUDA_RESERVED_SHARED STV_DEFAULT"
__nv_reservedSMEM_offset_0_alias:
	.zero		0
	.zero		64


//--------------------- .nv.constant0._Z14forward_kernelPKfS0_S0_iiiiiifPfS1_S1_ --------------------------
	.section	.nv.constant0._Z14forward_kernelPKfS0_S0_iiiiiifPfS1_S1_,"a",@progbits
	.sectionflags	@""
	.align	4
.nv.constant0._Z14forward_kernelPKfS0_S0_iiiiiifPfS1_S1_:
	.zero		976


//--------------------- SYMBOLS --------------------------

	.type		.nv.reservedSmem.offset0,@object
	.size		.nv.reservedSmem.offset0,0x4
	.type		.nv.reservedSmem.cap,@object
	.size		.nv.reservedSmem.cap,0x4
